// auto-generated by cutlass_sweep.gemm — config: {"arch": "sm_100", "cluster_m": 1, "cluster_n": 1, "dtype": "bf16", "stages": 4, "tile_k": 64, "tile_m": 64, "tile_n": 64}
#include "cutlass/cutlass.h"
#include "cutlass/gemm/collective/collective_builder.hpp"
#include "cutlass/gemm/device/gemm_universal_adapter.h"
#include "cutlass/gemm/kernel/gemm_universal.hpp"
#include "cutlass/epilogue/collective/collective_builder.hpp"

using ElemA = cutlass::bfloat16_t;
using ElemB = cutlass::bfloat16_t;
using ElemCD = cutlass::bfloat16_t;
using Acc  = float;
using TileShape    = cute::Shape<cute::_64, cute::_64, cute::_64>;
using ClusterShape = cute::Shape<cute::_1, cute::_1, cute::_1>;

using CollectiveEpilogue = typename cutlass::epilogue::collective::CollectiveBuilder<
    cutlass::arch::Sm100, cutlass::arch::OpClassTensorOp,
    TileShape, ClusterShape,
    cutlass::epilogue::collective::EpilogueTileAuto,
    Acc, Acc,
    ElemCD, cutlass::layout::RowMajor, 128 / cutlass::sizeof_bits<ElemCD>::value,
    ElemCD, cutlass::layout::RowMajor, 128 / cutlass::sizeof_bits<ElemCD>::value,
    cutlass::epilogue::collective::EpilogueScheduleAuto
  >::CollectiveOp;

using CollectiveMainloop = typename cutlass::gemm::collective::CollectiveBuilder<
    cutlass::arch::Sm100, cutlass::arch::OpClassTensorOp,
    ElemA, cutlass::layout::RowMajor, 128 / cutlass::sizeof_bits<ElemA>::value,
    ElemB, cutlass::layout::ColumnMajor, 128 / cutlass::sizeof_bits<ElemB>::value,
    Acc,
    TileShape, ClusterShape,
    cutlass::gemm::collective::StageCount<4>,
    cutlass::gemm::collective::KernelScheduleAuto
  >::CollectiveOp;

using GemmKernel = cutlass::gemm::kernel::GemmUniversal<
    cute::Shape<int,int,int,int>,
    CollectiveMainloop,
    CollectiveEpilogue
>;
using Gemm = cutlass::gemm::device::GemmUniversalAdapter<GemmKernel>;

// Force the device kernel symbol into the cubin without needing a host main.
auto* _anchor = &cutlass::device_kernel<GemmKernel>;


// ===== COMPILED SASS (sm_100a) =====

	.target	sm_100a

	.elftype	@"ET_EXEC"


//--------------------- .note.nv.tkinfo           --------------------------
	.section	.note.nv.tkinfo,"",@"SHT_NOTE"
	.sectionflags	@"SHF_NOTE_NV_TKINFO"
	.tkinfo
        /*0018*/ 	.word	0x00000002
        /*0030*/ 	.string	""
        /*0030*/ 	.string	"ptxas"
        /*0030*/ 	.string	"Cuda compilation tools, release 13.0, V13.0.88"
        /*0030*/ 	.string	"Build cuda_13.0.r13.0/compiler.36424714_0"
        /*0030*/ 	.string	"-arch sm_100a -m 64 "



//--------------------- .note.nv.cuinfo           --------------------------
	.section	.note.nv.cuinfo,"",@"SHT_NOTE"
	.sectionflags	@"SHF_NOTE_NV_CUINFO"
        /*0018*/ 	.short	0x0002
        /*001a*/ 	.short	0x0064
        /*001c*/ 	.short	0x0082
	.zero		2


//--------------------- .nv.info                  --------------------------
	.section	.nv.info,"",@"SHT_CUDA_INFO"
	.align	4


	//----- nvinfo : EIATTR_REGCOUNT
	.align		4
        /*0000*/ 	.byte	0x04, 0x2f
        /*0002*/ 	.short	(.L_19 - .L_18)
	.align		4
.L_18:
        /*0004*/ 	.word	index@(_ZN7cutlass13device_kernelINS_4gemm6kernel13GemmUniversalIN4cute5tupleIJiiiiEEENS1_10collective13CollectiveMmaINS1_35MainloopSm100TmaUmmaWarpSpecializedILi4ELi2ELi4ENS5_IJNS4_1CILi1EEESB_SB_EEEEENS5_IJNSA_ILi64EEESE_SE_EEENS_10bfloat16_tENS5_IJlSB_lEEESG_SH_NS4_8TiledMMAINS4_8MMA_AtomIJNS4_20SM100_MMA_F16BF16_SSISG_SG_fLi64ELi64ELNS4_4UMMA5MajorE0ELSM_0ELNSL_7ScaleInE0ELSN_0EEEEEENS4_6LayoutISC_NS5_IJNSA_ILi0EEESR_SR_EEEEENS5_IJNS4_10UnderscoreESU_SU_EEEEENS4_13SM90_TMA_LOADENS4_14ComposedLayoutINS4_7SwizzleILi3ELi4ELi3EEENS4_18smem_ptr_flag_bitsILi16EEENSQ_INS5_IJNSA_ILi8EEESE_EEENS5_IJSE_SB_EEEEEEEvNS4_8identityESX_S17_vS18_EENS_8epilogue10collective18CollectiveEpilogueINS1A_23Sm100TmaWarpSpecializedILi3ELi2ELi16ELb1ELb0EEEJSF_NS5_IJNSQ_ISE_SB_EENSQ_INSA_ILi32EEESB_EEEEESG_SH_SG_SH_NS1A_6fusion15FusionCallbacksIS1E_NS1J_17LinearCombinationISG_fSG_fLNS_15FloatRoundStyleE2EEESF_S1I_JEEENS4_5SM1004TMEM4LOAD26SM100_TMEM_LOAD_16dp256b4xESX_NSY_INSZ_ILi2ELi4ELi3EEES12_NSQ_INS5_IJS13_S1G_EEENS5_IJS1G_SB_EEEEEEENS4_17SM75_U32x4_LDSM_NENS4_14SM90_TMA_STOREES1X_NS4_17SM90_U32x4_STSM_NENS4_39AutoVectorizingCopyWithAssumedAlignmentILi128EEEEEEvvEEEEvNT_6ParamsE)
        /*0008*/ 	.word	0x0000004f


	//----- nvinfo : EIATTR_FRAME_SIZE
	.align		4
.L_19:
        /*000c*/ 	.byte	0x04, 0x11
        /*000e*/ 	.short	(.L_21 - .L_20)
	.align		4
.L_20:
        /*0010*/ 	.word	index@($__internal_2_$__cuda_sm10x_tcgen05_guardrail_trap_unallocated_columns_being_dealloced)
        /*0014*/ 	.word	0x00000000


	//----- nvinfo : EIATTR_FRAME_SIZE
	.align		4
.L_21:
        /*0018*/ 	.byte	0x04, 0x11
        /*001a*/ 	.short	(.L_23 - .L_22)
	.align		4
.L_22:
        /*001c*/ 	.word	index@($__internal_1_$__cuda_sm10x_tcgen05_guardrail_trap_phase_invalid_during_alloc)
        /*0020*/ 	.word	0x00000000


	//----- nvinfo : EIATTR_FRAME_SIZE
	.align		4
.L_23:
        /*0024*/ 	.byte	0x04, 0x11
        /*0026*/ 	.short	(.L_25 - .L_24)
	.align		4
.L_24:
        /*0028*/ 	.word	index@($__internal_0_$__cuda_sm10x_tcgen05_guardrail_trap_col_being_dealloced_not_returned_by_alloc)
        /*002c*/ 	.word	0x00000000


	//----- nvinfo : EIATTR_FRAME_SIZE
	.align		4
.L_25:
        /*0030*/ 	.byte	0x04, 0x11
        /*0032*/ 	.short	(.L_27 - .L_26)
	.align		4
.L_26:
        /*0034*/ 	.word	index@(_ZN7cutlass13device_kernelINS_4gemm6kernel13GemmUniversalIN4cute5tupleIJiiiiEEENS1_10collective13CollectiveMmaINS1_35MainloopSm100TmaUmmaWarpSpecializedILi4ELi2ELi4ENS5_IJNS4_1CILi1EEESB_SB_EEEEENS5_IJNSA_ILi64EEESE_SE_EEENS_10bfloat16_tENS5_IJlSB_lEEESG_SH_NS4_8TiledMMAINS4_8MMA_AtomIJNS4_20SM100_MMA_F16BF16_SSISG_SG_fLi64ELi64ELNS4_4UMMA5MajorE0ELSM_0ELNSL_7ScaleInE0ELSN_0EEEEEENS4_6LayoutISC_NS5_IJNSA_ILi0EEESR_SR_EEEEENS5_IJNS4_10UnderscoreESU_SU_EEEEENS4_13SM90_TMA_LOADENS4_14ComposedLayoutINS4_7SwizzleILi3ELi4ELi3EEENS4_18smem_ptr_flag_bitsILi16EEENSQ_INS5_IJNSA_ILi8EEESE_EEENS5_IJSE_SB_EEEEEEEvNS4_8identityESX_S17_vS18_EENS_8epilogue10collective18CollectiveEpilogueINS1A_23Sm100TmaWarpSpecializedILi3ELi2ELi16ELb1ELb0EEEJSF_NS5_IJNSQ_ISE_SB_EENSQ_INSA_ILi32EEESB_EEEEESG_SH_SG_SH_NS1A_6fusion15FusionCallbacksIS1E_NS1J_17LinearCombinationISG_fSG_fLNS_15FloatRoundStyleE2EEESF_S1I_JEEENS4_5SM1004TMEM4LOAD26SM100_TMEM_LOAD_16dp256b4xESX_NSY_INSZ_ILi2ELi4ELi3EEES12_NSQ_INS5_IJS13_S1G_EEENS5_IJS1G_SB_EEEEEEENS4_17SM75_U32x4_LDSM_NENS4_14SM90_TMA_STOREES1X_NS4_17SM90_U32x4_STSM_NENS4_39AutoVectorizingCopyWithAssumedAlignmentILi128EEEEEEvvEEEEvNT_6ParamsE)
        /*0038*/ 	.word	0x00000000


	//----- nvinfo : EIATTR_MIN_STACK_SIZE
	.align		4
.L_27:
        /*003c*/ 	.byte	0x04, 0x12
        /*003e*/ 	.short	(.L_29 - .L_28)
	.align		4
.L_28:
        /*0040*/ 	.word	index@(_ZN7cutlass13device_kernelINS_4gemm6kernel13GemmUniversalIN4cute5tupleIJiiiiEEENS1_10collective13CollectiveMmaINS1_35MainloopSm100TmaUmmaWarpSpecializedILi4ELi2ELi4ENS5_IJNS4_1CILi1EEESB_SB_EEEEENS5_IJNSA_ILi64EEESE_SE_EEENS_10bfloat16_tENS5_IJlSB_lEEESG_SH_NS4_8TiledMMAINS4_8MMA_AtomIJNS4_20SM100_MMA_F16BF16_SSISG_SG_fLi64ELi64ELNS4_4UMMA5MajorE0ELSM_0ELNSL_7ScaleInE0ELSN_0EEEEEENS4_6LayoutISC_NS5_IJNSA_ILi0EEESR_SR_EEEEENS5_IJNS4_10UnderscoreESU_SU_EEEEENS4_13SM90_TMA_LOADENS4_14ComposedLayoutINS4_7SwizzleILi3ELi4ELi3EEENS4_18smem_ptr_flag_bitsILi16EEENSQ_INS5_IJNSA_ILi8EEESE_EEENS5_IJSE_SB_EEEEEEEvNS4_8identityESX_S17_vS18_EENS_8epilogue10collective18CollectiveEpilogueINS1A_23Sm100TmaWarpSpecializedILi3ELi2ELi16ELb1ELb0EEEJSF_NS5_IJNSQ_ISE_SB_EENSQ_INSA_ILi32EEESB_EEEEESG_SH_SG_SH_NS1A_6fusion15FusionCallbacksIS1E_NS1J_17LinearCombinationISG_fSG_fLNS_15FloatRoundStyleE2EEESF_S1I_JEEENS4_5SM1004TMEM4LOAD26SM100_TMEM_LOAD_16dp256b4xESX_NSY_INSZ_ILi2ELi4ELi3EEES12_NSQ_INS5_IJS13_S1G_EEENS5_IJS1G_SB_EEEEEEENS4_17SM75_U32x4_LDSM_NENS4_14SM90_TMA_STOREES1X_NS4_17SM90_U32x4_STSM_NENS4_39AutoVectorizingCopyWithAssumedAlignmentILi128EEEEEEvvEEEEvNT_6ParamsE)
        /*0044*/ 	.word	0x00000000
.L_29:


//--------------------- .nv.compat                --------------------------
	.section	.nv.compat,"",@"SHT_CUDA_COMPAT_INFO"
	.align	4
        /*0000*/ 	.byte	0x02, 0x09, 0x01, 0x00, 0x02, 0x02, 0x02, 0x00, 0x02, 0x05, 0x05, 0x00, 0x03, 0x07, 0x01, 0x01
        /*0010*/ 	.byte	0x02, 0x03, 0x01, 0x00, 0x02, 0x06, 0x01, 0x00, 0x04, 0x0b, 0x08, 0x00, 0x09, 0x00, 0x00, 0x00
        /*0020*/ 	.byte	0x00, 0x00, 0x00, 0x00


//--------------------- .nv.info._ZN7cutlass13device_kernelINS_4gemm6kernel13GemmUniversalIN4cute5tupleIJiiiiEEENS1_10collective13CollectiveMmaINS1_35MainloopSm100TmaUmmaWarpSpecializedILi4ELi2ELi4ENS5_IJNS4_1CILi1EEESB_SB_EEEEENS5_IJNSA_ILi64EEESE_SE_EEENS_10bfloat16_tENS5_IJlSB_lEEESG_SH_NS4_8TiledMMAINS4_8MMA_AtomIJNS4_20SM100_MMA_F16BF16_SSISG_SG_fLi64ELi64ELNS4_4UMMA5MajorE0ELSM_0ELNSL_7ScaleInE0ELSN_0EEEEEENS4_6LayoutISC_NS5_IJNSA_ILi0EEESR_SR_EEEEENS5_IJNS4_10UnderscoreESU_SU_EEEEENS4_13SM90_TMA_LOADENS4_14ComposedLayoutINS4_7SwizzleILi3ELi4ELi3EEENS4_18smem_ptr_flag_bitsILi16EEENSQ_INS5_IJNSA_ILi8EEESE_EEENS5_IJSE_SB_EEEEEEEvNS4_8identityESX_S17_vS18_EENS_8epilogue10collective18CollectiveEpilogueINS1A_23Sm100TmaWarpSpecializedILi3ELi2ELi16ELb1ELb0EEEJSF_NS5_IJNSQ_ISE_SB_EENSQ_INSA_ILi32EEESB_EEEEESG_SH_SG_SH_NS1A_6fusion15FusionCallbacksIS1E_NS1J_17LinearCombinationISG_fSG_fLNS_15FloatRoundStyleE2EEESF_S1I_JEEENS4_5SM1004TMEM4LOAD26SM100_TMEM_LOAD_16dp256b4xESX_NSY_INSZ_ILi2ELi4ELi3EEES12_NSQ_INS5_IJS13_S1G_EEENS5_IJS1G_SB_EEEEEEENS4_17SM75_U32x4_LDSM_NENS4_14SM90_TMA_STOREES1X_NS4_17SM90_U32x4_STSM_NENS4_39AutoVectorizingCopyWithAssumedAlignmentILi128EEEEEEvvEEEEvNT_6ParamsE --------------------------
	.section	.nv.info._ZN7cutlass13device_kernelINS_4gemm6kernel13GemmUniversalIN4cute5tupleIJiiiiEEENS1_10collective13CollectiveMmaINS1_35MainloopSm100TmaUmmaWarpSpecializedILi4ELi2ELi4ENS5_IJNS4_1CILi1EEESB_SB_EEEEENS5_IJNSA_ILi64EEESE_SE_EEENS_10bfloat16_tENS5_IJlSB_lEEESG_SH_NS4_8TiledMMAINS4_8MMA_AtomIJNS4_20SM100_MMA_F16BF16_SSISG_SG_fLi64ELi64ELNS4_4UMMA5MajorE0ELSM_0ELNSL_7ScaleInE0ELSN_0EEEEEENS4_6LayoutISC_NS5_IJNSA_ILi0EEESR_SR_EEEEENS5_IJNS4_10UnderscoreESU_SU_EEEEENS4_13SM90_TMA_LOADENS4_14ComposedLayoutINS4_7SwizzleILi3ELi4ELi3EEENS4_18smem_ptr_flag_bitsILi16EEENSQ_INS5_IJNSA_ILi8EEESE_EEENS5_IJSE_SB_EEEEEEEvNS4_8identityESX_S17_vS18_EENS_8epilogue10collective18CollectiveEpilogueINS1A_23Sm100TmaWarpSpecializedILi3ELi2ELi16ELb1ELb0EEEJSF_NS5_IJNSQ_ISE_SB_EENSQ_INSA_ILi32EEESB_EEEEESG_SH_SG_SH_NS1A_6fusion15FusionCallbacksIS1E_NS1J_17LinearCombinationISG_fSG_fLNS_15FloatRoundStyleE2EEESF_S1I_JEEENS4_5SM1004TMEM4LOAD26SM100_TMEM_LOAD_16dp256b4xESX_NSY_INSZ_ILi2ELi4ELi3EEES12_NSQ_INS5_IJS13_S1G_EEENS5_IJS1G_SB_EEEEEEENS4_17SM75_U32x4_LDSM_NENS4_14SM90_TMA_STOREES1X_NS4_17SM90_U32x4_STSM_NENS4_39AutoVectorizingCopyWithAssumedAlignmentILi128EEEEEEvvEEEEvNT_6ParamsE,"",@"SHT_CUDA_INFO"
	.sectionflags	@""
	.align	4


	//----- nvinfo : EIATTR_CUDA_API_VERSION
	.align		4
        /*0000*/ 	.byte	0x04, 0x37
        /*0002*/ 	.short	(.L_31 - .L_30)
.L_30:
        /*0004*/ 	.word	0x00000082


	//----- nvinfo : EIATTR_KPARAM_INFO
	.align		4
.L_31:
        /*0008*/ 	.byte	0x04, 0x17
        /*000a*/ 	.short	(.L_33 - .L_32)
.L_32:
        /*000c*/ 	.word	0x00000000
        /*0010*/ 	.short	0x0000
        /*0012*/ 	.short	0x0000
        /*0014*/ 	.byte	0x00, 0xf0, 0x01, 0x20


	//----- nvinfo : EIATTR_AT_ENTRY_FRAGMENTS
	.align		4
.L_33:
        /*0018*/ 	.byte	0x04, 0x4f
        /*001a*/ 	.short	(.L_35 - .L_34)


	//   ....[0]....
.L_34:
        /*001c*/ 	.word	0x00000006


	//----- nvinfo : EIATTR_RESERVED_SMEM_USED
	.align		4
.L_35:
        /*0020*/ 	.byte	0x01, 0x41
	.zero		2


	//----- nvinfo : EIATTR_SPARSE_MMA_MASK
	.align		4
        /*0024*/ 	.byte	0x03, 0x50
        /*0026*/ 	.short	0x0000


	//----- nvinfo : EIATTR_TCGEN05_1CTA_USED
	.align		4
        /*0028*/ 	.byte	0x01, 0x51
	.zero		2


	//----- nvinfo : EIATTR_MAXREG_COUNT
	.align		4
        /*002c*/ 	.byte	0x03, 0x1b
        /*002e*/ 	.short	0x00ff


	//----- nvinfo : EIATTR_NUM_BARRIERS
	.align		4
        /*0030*/ 	.byte	0x02, 0x4c
        /*0032*/ 	.byte	0x07
	.zero		1


	//----- nvinfo : EIATTR_EXTERNS
	.align		4
        /*0034*/ 	.byte	0x04, 0x0f
        /*0036*/ 	.short	(.L_37 - .L_36)


	//   ....[0]....
	.align		4
.L_36:
        /*0038*/ 	.word	index@(__assertfail)


	//----- nvinfo : EIATTR_MERCURY_ISA_VERSION
	.align		4
.L_37:
        /*003c*/ 	.byte	0x03, 0x5f
        /*003e*/ 	.short	0x0101


	//----- nvinfo : EIATTR_INT_WARP_WIDE_INSTR_OFFSETS
	.align		4
        /*0040*/ 	.byte	0x04, 0x31
        /*0042*/ 	.short	(.L_39 - .L_38)


	//   ....[0]....
.L_38:
        /*0044*/ 	.word	0x00001da0


	//   ....[1]....
        /*0048*/ 	.word	0x00003840


	//   ....[2]....
        /*004c*/ 	.word	0x00003870


	//   ....[3]....
        /*0050*/ 	.word	0x000038c0


	//   ....[4]....
        /*0054*/ 	.word	0x000041a0


	//   ....[5]....
        /*0058*/ 	.word	0x000041c0


	//   ....[6]....
        /*005c*/ 	.word	0x00004490


	//   ....[7]....
        /*0060*/ 	.word	0x000045c0


	//----- nvinfo : EIATTR_COOP_GROUP_MASK_REGIDS
	.align		4
.L_39:
        /*0064*/ 	.byte	0x04, 0x29
        /*0066*/ 	.short	(.L_41 - .L_40)


	//   ....[0]....
.L_40:
        /*0068*/ 	.word	0xffffffff


	//   ....[1]....
        /*006c*/ 	.word	0xffffffff


	//   ....[2]....
        /*0070*/ 	.word	0xffffffff


	//   ....[3]....
        /*0074*/ 	.word	0xffffffff


	//   ....[4]....
        /*0078*/ 	.word	0xffffffff


	//   ....[5]....
        /*007c*/ 	.word	0xffffffff


	//   ....[6]....
        /*0080*/ 	.word	0xffffffff


	//   ....[7]....
        /*0084*/ 	.word	0xffffffff


	//   ....[8]....
        /*0088*/ 	.word	0xffffffff


	//   ....[9]....
        /*008c*/ 	.word	0xffffffff


	//   ....[10]....
        /*0090*/ 	.word	0xffffffff


	//   ....[11]....
        /*0094*/ 	.word	0xffffffff


	//   ....[12]....
        /*0098*/ 	.word	0xffffffff


	//----- nvinfo : EIATTR_COOP_GROUP_INSTR_OFFSETS
	.align		4
.L_41:
        /*009c*/ 	.byte	0x04, 0x28
        /*009e*/ 	.short	(.L_43 - .L_42)


	//   ....[0]....
.L_42:
        /*00a0*/ 	.word	0x00000090


	//   ....[1]....
        /*00a4*/ 	.word	0x000004d0


	//   ....[2]....
        /*00a8*/ 	.word	0x00000640


	//   ....[3]....
        /*00ac*/ 	.word	0x000007c0


	//   ....[4]....
        /*00b0*/ 	.word	0x000008c0


	//   ....[5]....
        /*00b4*/ 	.word	0x00000a30


	//   ....[6]....
        /*00b8*/ 	.word	0x00000bd0


	//   ....[7]....
        /*00bc*/ 	.word	0x00001c80


	//   ....[8]....
        /*00c0*/ 	.word	0x00002a60


	//   ....[9]....
        /*00c4*/ 	.word	0x00002c70


	//   ....[10]....
        /*00c8*/ 	.word	0x00002ca0


	//   ....[11]....
        /*00cc*/ 	.word	0x00003730


	//   ....[12]....
        /*00d0*/ 	.word	0x00003960


	//----- nvinfo : EIATTR_VRC_CTA_INIT_COUNT
	.align		4
.L_43:
        /*00d4*/ 	.byte	0x02, 0x4a
        /*00d6*/ 	.byte	0x80
	.zero		1


	//----- nvinfo : EIATTR_SYSCALL_OFFSETS
	.align		4
        /*00d8*/ 	.byte	0x04, 0x46
        /*00da*/ 	.short	(.L_45 - .L_44)


	//   ....[0]....
.L_44:
        /*00dc*/ 	.word	0x000051a0


	//   ....[1]....
        /*00e0*/ 	.word	0x00005290


	//   ....[2]....
        /*00e4*/ 	.word	0x00005a70


	//   ....[3]....
        /*00e8*/ 	.word	0x000063b0


	//----- nvinfo : EIATTR_MBARRIER_INSTR_OFFSETS
	.align		4
.L_45:
        /*00ec*/ 	.byte	0x04, 0x39
        /*00ee*/ 	.short	(.L_47 - .L_46)


	//   ....[0]....
.L_46:
        /*00f0*/ 	.word	0x000005b0
        /*00f4*/ 	.word	0x000000ff
        /*00f8*/ 	.word	0x00000000
        /*00fc*/ 	.short	0x0100
        /*00fe*/ 	.byte	0x05
	.zero		1


	//   ....[1]....
        /*0100*/ 	.word	0x000005c0
        /*0104*/ 	.word	0x000000ff
        /*0108*/ 	.word	0x00000020
        /*010c*/ 	.short	0x0100
        /*010e*/ 	.byte	0x05
	.zero		1


	//   ....[2]....
        /*0110*/ 	.word	0x000005d0
        /*0114*/ 	.word	0x000000ff
        /*0118*/ 	.word	0x00000008
        /*011c*/ 	.short	0x0100
        /*011e*/ 	.byte	0x05
	.zero		1


	//   ....[3]....
        /*0120*/ 	.word	0x000005e0
        /*0124*/ 	.word	0x000000ff
        /*0128*/ 	.word	0x00000028
        /*012c*/ 	.short	0x0100
        /*012e*/ 	.byte	0x05
	.zero		1


	//   ....[4]....
        /*0130*/ 	.word	0x000005f0
        /*0134*/ 	.word	0x000000ff
        /*0138*/ 	.word	0x00000010
        /*013c*/ 	.short	0x0100
        /*013e*/ 	.byte	0x05
	.zero		1


	//   ....[5]....
        /*0140*/ 	.word	0x00000600
        /*0144*/ 	.word	0x000000ff
        /*0148*/ 	.word	0x00000030
        /*014c*/ 	.short	0x0100
        /*014e*/ 	.byte	0x05
	.zero		1


	//   ....[6]....
        /*0150*/ 	.word	0x00000610
        /*0154*/ 	.word	0x000000ff
        /*0158*/ 	.word	0x00000018
        /*015c*/ 	.short	0x0100
        /*015e*/ 	.byte	0x05
	.zero		1


	//   ....[7]....
        /*0160*/ 	.word	0x00000620
        /*0164*/ 	.word	0x000000ff
        /*0168*/ 	.word	0x00000038
        /*016c*/ 	.short	0x0100
        /*016e*/ 	.byte	0x05
	.zero		1


	//   ....[8]....
        /*0170*/ 	.word	0x00000750
        /*0174*/ 	.word	0x000000ff
        /*0178*/ 	.word	0x00000040
        /*017c*/ 	.short	0x0100
        /*017e*/ 	.byte	0x07
	.zero		1


	//   ....[9]....
        /*0180*/ 	.word	0x00000760
        /*0184*/ 	.word	0x000000ff
        /*0188*/ 	.word	0x00000058
        /*018c*/ 	.short	0x0100
        /*018e*/ 	.byte	0x07
	.zero		1


	//   ....[10]....
        /*0190*/ 	.word	0x00000770
        /*0194*/ 	.word	0x000000ff
        /*0198*/ 	.word	0x00000048
        /*019c*/ 	.short	0x0100
        /*019e*/ 	.byte	0x07
	.zero		1


	//   ....[11]....
        /*01a0*/ 	.word	0x00000780
        /*01a4*/ 	.word	0x000000ff
        /*01a8*/ 	.word	0x00000060
        /*01ac*/ 	.short	0x0100
        /*01ae*/ 	.byte	0x07
	.zero		1


	//   ....[12]....
        /*01b0*/ 	.word	0x00000790
        /*01b4*/ 	.word	0x000000ff
        /*01b8*/ 	.word	0x00000050
        /*01bc*/ 	.short	0x0100
        /*01be*/ 	.byte	0x07
	.zero		1


	//   ....[13]....
        /*01c0*/ 	.word	0x000007a0
        /*01c4*/ 	.word	0x000000ff
        /*01c8*/ 	.word	0x00000068
        /*01cc*/ 	.short	0x0100
        /*01ce*/ 	.byte	0x07
	.zero		1


	//   ....[14]....
        /*01d0*/ 	.word	0x00000890
        /*01d4*/ 	.word	0x000000ff
        /*01d8*/ 	.word	0x00000070
        /*01dc*/ 	.short	0x0100
        /*01de*/ 	.byte	0x05
	.zero		1


	//   ....[15]....
        /*01e0*/ 	.word	0x000008a0
        /*01e4*/ 	.word	0x000000ff
        /*01e8*/ 	.word	0x00000078
        /*01ec*/ 	.short	0x0100
        /*01ee*/ 	.byte	0x05
	.zero		1


	//   ....[16]....
        /*01f0*/ 	.word	0x000009e0
        /*01f4*/ 	.word	0x000000ff
        /*01f8*/ 	.word	0x00000080
        /*01fc*/ 	.short	0x0100
        /*01fe*/ 	.byte	0x05
	.zero		1


	//   ....[17]....
        /*0200*/ 	.word	0x000009f0
        /*0204*/ 	.word	0x000000ff
        /*0208*/ 	.word	0x00000090
        /*020c*/ 	.short	0x0100
        /*020e*/ 	.byte	0x05
	.zero		1


	//   ....[18]....
        /*0210*/ 	.word	0x00000a00
        /*0214*/ 	.word	0x000000ff
        /*0218*/ 	.word	0x00000088
        /*021c*/ 	.short	0x0100
        /*021e*/ 	.byte	0x05
	.zero		1


	//   ....[19]....
        /*0220*/ 	.word	0x00000a10
        /*0224*/ 	.word	0x000000ff
        /*0228*/ 	.word	0x00000098
        /*022c*/ 	.short	0x0100
        /*022e*/ 	.byte	0x05
	.zero		1


	//   ....[20]....
        /*0230*/ 	.word	0x00000b40
        /*0234*/ 	.word	0x000000ff
        /*0238*/ 	.word	0x000000a0
        /*023c*/ 	.short	0x0100
        /*023e*/ 	.byte	0x07
	.zero		1


	//   ....[21]....
        /*0240*/ 	.word	0x00000b50
        /*0244*/ 	.word	0x000000ff
        /*0248*/ 	.word	0x000000c0
        /*024c*/ 	.short	0x0100
        /*024e*/ 	.byte	0x07
	.zero		1


	//   ....[22]....
        /*0250*/ 	.word	0x00000b60
        /*0254*/ 	.word	0x000000ff
        /*0258*/ 	.word	0x000000a8
        /*025c*/ 	.short	0x0100
        /*025e*/ 	.byte	0x07
	.zero		1


	//   ....[23]....
        /*0260*/ 	.word	0x00000b70
        /*0264*/ 	.word	0x000000ff
        /*0268*/ 	.word	0x000000c8
        /*026c*/ 	.short	0x0100
        /*026e*/ 	.byte	0x07
	.zero		1


	//   ....[24]....
        /*0270*/ 	.word	0x00000b80
        /*0274*/ 	.word	0x000000ff
        /*0278*/ 	.word	0x000000b0
        /*027c*/ 	.short	0x0100
        /*027e*/ 	.byte	0x07
	.zero		1


	//   ....[25]....
        /*0280*/ 	.word	0x00000b90
        /*0284*/ 	.word	0x000000ff
        /*0288*/ 	.word	0x000000d0
        /*028c*/ 	.short	0x0100
        /*028e*/ 	.byte	0x07
	.zero		1


	//   ....[26]....
        /*0290*/ 	.word	0x00000ba0
        /*0294*/ 	.word	0x000000ff
        /*0298*/ 	.word	0x000000b8
        /*029c*/ 	.short	0x0100
        /*029e*/ 	.byte	0x07
	.zero		1


	//   ....[27]....
        /*02a0*/ 	.word	0x00000bb0
        /*02a4*/ 	.word	0x000000ff
        /*02a8*/ 	.word	0x000000d8
        /*02ac*/ 	.short	0x0100
        /*02ae*/ 	.byte	0x07
	.zero		1


	//   ....[28]....
        /*02b0*/ 	.word	0x00000ca0
        /*02b4*/ 	.word	0x000000ff
        /*02b8*/ 	.word	0x000000e0
        /*02bc*/ 	.short	0x0100
        /*02be*/ 	.byte	0x05
	.zero		1


	//   ....[29]....
        /*02c0*/ 	.word	0x00000cb0
        /*02c4*/ 	.word	0x000000ff
        /*02c8*/ 	.word	0x000000f0
        /*02cc*/ 	.short	0x0100
        /*02ce*/ 	.byte	0x05
	.zero		1


	//   ....[30]....
        /*02d0*/ 	.word	0x00000cc0
        /*02d4*/ 	.word	0x000000ff
        /*02d8*/ 	.word	0x000000e8
        /*02dc*/ 	.short	0x0100
        /*02de*/ 	.byte	0x05
	.zero		1


	//   ....[31]....
        /*02e0*/ 	.word	0x00000cd0
        /*02e4*/ 	.word	0x000000ff
        /*02e8*/ 	.word	0x000000f8
        /*02ec*/ 	.short	0x0100
        /*02ee*/ 	.byte	0x05
	.zero		1


	//   ....[32]....
        /*02f0*/ 	.word	0x000015a0
        /*02f4*/ 	.word	0x00000002
        /*02f8*/ 	.word	0x000000f0
        /*02fc*/ 	.short	0x010a
        /*02fe*/ 	.byte	0xff
	.zero		1


	//   ....[33]....
        /*0300*/ 	.word	0x000015d0
        /*0304*/ 	.word	0x00000002
        /*0308*/ 	.word	0x000000e0
        /*030c*/ 	.short	0x0101
        /*030e*/ 	.byte	0xff
	.zero		1


	//   ....[34]....
        /*0310*/ 	.word	0x000016a0
        /*0314*/ 	.word	0x000000ff
        /*0318*/ 	.word	0x00000020
        /*031c*/ 	.short	0x010a
        /*031e*/ 	.byte	0x08
	.zero		1


	//   ....[35]....
        /*0320*/ 	.word	0x00001740
        /*0324*/ 	.word	0x000000ff
        /*0328*/ 	.word	0x00000020
        /*032c*/ 	.short	0x010a
        /*032e*/ 	.byte	0x21
	.zero		1


	//   ....[36]....
        /*0330*/ 	.word	0x000018a0
        /*0334*/ 	.word	0x000000ff
        /*0338*/ 	.word	0x00000020
        /*033c*/ 	.short	0x010a
        /*033e*/ 	.byte	0x08
	.zero		1


	//   ....[37]....
        /*0340*/ 	.word	0x00001990
        /*0344*/ 	.word	0x000000ff
        /*0348*/ 	.word	0x00000078
        /*034c*/ 	.short	0x0101
        /*034e*/ 	.byte	0x04
	.zero		1


	//   ....[38]....
        /*0350*/ 	.word	0x000019b0
        /*0354*/ 	.word	0x000000ff
        /*0358*/ 	.word	0x00000020
        /*035c*/ 	.short	0x010a
        /*035e*/ 	.byte	0x08
	.zero		1


	//   ....[39]....
        /*0360*/ 	.word	0x00001a30
        /*0364*/ 	.word	0x000000ff
        /*0368*/ 	.word	0x00000020
        /*036c*/ 	.short	0x010a
        /*036e*/ 	.byte	0x11
	.zero		1


	//   ....[40]....
        /*0370*/ 	.word	0x00001b90
        /*0374*/ 	.word	0x000000ff
        /*0378*/ 	.word	0x00000020
        /*037c*/ 	.short	0x010a
        /*037e*/ 	.byte	0x08
	.zero		1


	//   ....[41]....
        /*0380*/ 	.word	0x00001cb0
        /*0384*/ 	.word	0x00000002
        /*0388*/ 	.word	0x00000080
        /*038c*/ 	.short	0x010a
        /*038e*/ 	.byte	0xff
	.zero		1


	//   ....[42]....
        /*0390*/ 	.word	0x00001d70
        /*0394*/ 	.word	0x00000002
        /*0398*/ 	.word	0x00000000
        /*039c*/ 	.short	0x0101
        /*039e*/ 	.byte	0xff
	.zero		1


	//   ....[43]....
        /*03a0*/ 	.word	0x000022d0
        /*03a4*/ 	.word	0x000000ff
        /*03a8*/ 	.word	0x00000000
        /*03ac*/ 	.short	0x010a
        /*03ae*/ 	.byte	0x05
	.zero		1


	//   ....[44]....
        /*03b0*/ 	.word	0x00002360
        /*03b4*/ 	.word	0x000000ff
        /*03b8*/ 	.word	0x00000000
        /*03bc*/ 	.short	0x010a
        /*03be*/ 	.byte	0x05
	.zero		1


	//   ....[45]....
        /*03c0*/ 	.word	0x000023f0
        /*03c4*/ 	.word	0x000000ff
        /*03c8*/ 	.word	0x00000000
        /*03cc*/ 	.short	0x010a
        /*03ce*/ 	.byte	0x05
	.zero		1


	//   ....[46]....
        /*03d0*/ 	.word	0x00002490
        /*03d4*/ 	.word	0x00000000
        /*03d8*/ 	.word	0x00000000
        /*03dc*/ 	.short	0x010a
        /*03de*/ 	.byte	0xff
	.zero		1


	//   ....[47]....
        /*03e0*/ 	.word	0x000025b0
        /*03e4*/ 	.word	0x00000000
        /*03e8*/ 	.word	0x000000e0
        /*03ec*/ 	.short	0x010a
        /*03ee*/ 	.byte	0xff
	.zero		1


	//   ....[48]....
        /*03f0*/ 	.word	0x00002620
        /*03f4*/ 	.word	0x00000000
        /*03f8*/ 	.word	0x00000000
        /*03fc*/ 	.short	0x0101
        /*03fe*/ 	.byte	0xff
	.zero		1


	//   ....[49]....
        /*0400*/ 	.word	0x00002640
        /*0404*/ 	.word	0x000000ff
        /*0408*/ 	.word	0x00000090
        /*040c*/ 	.short	0x010a
        /*040e*/ 	.byte	0x05
	.zero		1


	//   ....[50]....
        /*0410*/ 	.word	0x00002760
        /*0414*/ 	.word	0x00000000
        /*0418*/ 	.word	0x00000080
        /*041c*/ 	.short	0x010a
        /*041e*/ 	.byte	0xff
	.zero		1


	//   ....[51]....
        /*0420*/ 	.word	0x00002860
        /*0424*/ 	.word	0x00000000
        /*0428*/ 	.word	0x00000000
        /*042c*/ 	.short	0x0101
        /*042e*/ 	.byte	0xff
	.zero		1


	//   ....[52]....
        /*0430*/ 	.word	0x000028f0
        /*0434*/ 	.word	0x000000ff
        /*0438*/ 	.word	0x00000090
        /*043c*/ 	.short	0x0106
        /*043e*/ 	.byte	0x05
	.zero		1


	//   ....[53]....
        /*0440*/ 	.word	0x00002910
        /*0444*/ 	.word	0x000000ff
        /*0448*/ 	.word	0x00000090
        /*044c*/ 	.short	0x010a
        /*044e*/ 	.byte	0x05
	.zero		1


	//   ....[54]....
        /*0450*/ 	.word	0x000029a0
        /*0454*/ 	.word	0x000000ff
        /*0458*/ 	.word	0x00000090
        /*045c*/ 	.short	0x0106
        /*045e*/ 	.byte	0x04
	.zero		1


	//   ....[55]....
        /*0460*/ 	.word	0x000029e0
        /*0464*/ 	.word	0x00000000
        /*0468*/ 	.word	0x00000090
        /*046c*/ 	.short	0x010a
        /*046e*/ 	.byte	0xff
	.zero		1


	//   ....[56]....
        /*0470*/ 	.word	0x00002f20
        /*0474*/ 	.word	0x00000000
        /*0478*/ 	.word	0x00000080
        /*047c*/ 	.short	0x010a
        /*047e*/ 	.byte	0xff
	.zero		1


	//   ....[57]....
        /*0480*/ 	.word	0x00003020
        /*0484*/ 	.word	0x00000003
        /*0488*/ 	.word	0x00000000
        /*048c*/ 	.short	0x0101
        /*048e*/ 	.byte	0xff
	.zero		1


	//   ....[58]....
        /*0490*/ 	.word	0x00003030
        /*0494*/ 	.word	0x000000ff
        /*0498*/ 	.word	0x00000000
        /*049c*/ 	.short	0x010a
        /*049e*/ 	.byte	0x06
	.zero		1


	//   ....[59]....
        /*04a0*/ 	.word	0x000030b0
        /*04a4*/ 	.word	0x000000ff
        /*04a8*/ 	.word	0x000000c0
        /*04ac*/ 	.short	0x010a
        /*04ae*/ 	.byte	0x07
	.zero		1


	//   ....[60]....
        /*04b0*/ 	.word	0x00003190
        /*04b4*/ 	.word	0x000000ff
        /*04b8*/ 	.word	0x00000000
        /*04bc*/ 	.short	0x010a
        /*04be*/ 	.byte	0x06
	.zero		1


	//   ....[61]....
        /*04c0*/ 	.word	0x000032c0
        /*04c4*/ 	.word	0x000000ff
        /*04c8*/ 	.word	0x00000000
        /*04cc*/ 	.short	0x010a
        /*04ce*/ 	.byte	0x1a
	.zero		1


	//   ....[62]....
        /*04d0*/ 	.word	0x00003560
        /*04d4*/ 	.word	0x000000ff
        /*04d8*/ 	.word	0x00000000
        /*04dc*/ 	.short	0x010a
        /*04de*/ 	.byte	0x06
	.zero		1


	//   ....[63]....
        /*04e0*/ 	.word	0x000035f0
        /*04e4*/ 	.word	0x000000ff
        /*04e8*/ 	.word	0x00000000
        /*04ec*/ 	.short	0x010a
        /*04ee*/ 	.byte	0x06
	.zero		1


	//   ....[64]....
        /*04f0*/ 	.word	0x00003680
        /*04f4*/ 	.word	0x000000ff
        /*04f8*/ 	.word	0x00000000
        /*04fc*/ 	.short	0x010a
        /*04fe*/ 	.byte	0x06
	.zero		1


	//   ....[65]....
        /*0500*/ 	.word	0x00003710
        /*0504*/ 	.word	0x000000ff
        /*0508*/ 	.word	0x00000000
        /*050c*/ 	.short	0x010a
        /*050e*/ 	.byte	0x07
	.zero		1


	//   ....[66]....
        /*0510*/ 	.word	0x00003b40
        /*0514*/ 	.word	0x00000000
        /*0518*/ 	.word	0x00000080
        /*051c*/ 	.short	0x010a
        /*051e*/ 	.byte	0xff
	.zero		1


	//   ....[67]....
        /*0520*/ 	.word	0x00003c00
        /*0524*/ 	.word	0x00000000
        /*0528*/ 	.word	0x00000000
        /*052c*/ 	.short	0x0101
        /*052e*/ 	.byte	0xff
	.zero		1


	//   ....[68]....
        /*0530*/ 	.word	0x00003f20
        /*0534*/ 	.word	0x000000ff
        /*0538*/ 	.word	0x00000078
        /*053c*/ 	.short	0x010a
        /*053e*/ 	.byte	0x07
	.zero		1


	//   ....[69]....
        /*0540*/ 	.word	0x00004140
        /*0544*/ 	.word	0x000000ff
        /*0548*/ 	.word	0x00000058
        /*054c*/ 	.short	0x010a
        /*054e*/ 	.byte	0x0f
	.zero		1


	//   ....[70]....
        /*0550*/ 	.word	0x00004340
        /*0554*/ 	.word	0x000000ff
        /*0558*/ 	.word	0x00000040
        /*055c*/ 	.short	0x010b
        /*055e*/ 	.byte	0x0f
	.zero		1


	//   ....[71]....
        /*0560*/ 	.word	0x00004390
        /*0564*/ 	.word	0x000000ff
        /*0568*/ 	.word	0x00000000
        /*056c*/ 	.short	0x0101
        /*056e*/ 	.byte	0x10
	.zero		1


	//   ....[72]....
        /*0570*/ 	.word	0x000043d0
        /*0574*/ 	.word	0x000000ff
        /*0578*/ 	.word	0x00000058
        /*057c*/ 	.short	0x010a
        /*057e*/ 	.byte	0x0d
	.zero		1


	//   ....[73]....
        /*0580*/ 	.word	0x00004610
        /*0584*/ 	.word	0x000000ff
        /*0588*/ 	.word	0x00000040
        /*058c*/ 	.short	0x010b
        /*058e*/ 	.byte	0x0d
	.zero		1


	//   ....[74]....
        /*0590*/ 	.word	0x00004680
        /*0594*/ 	.word	0x000000ff
        /*0598*/ 	.word	0x00000000
        /*059c*/ 	.short	0x0101
        /*059e*/ 	.byte	0x0f
	.zero		1


	//   ....[75]....
        /*05a0*/ 	.word	0x000046d0
        /*05a4*/ 	.word	0x000000ff
        /*05a8*/ 	.word	0x00000000
        /*05ac*/ 	.short	0x010a
        /*05ae*/ 	.byte	0x04
	.zero		1


	//   ....[76]....
        /*05b0*/ 	.word	0x00004760
        /*05b4*/ 	.word	0x000000ff
        /*05b8*/ 	.word	0x00000000
        /*05bc*/ 	.short	0x010a
        /*05be*/ 	.byte	0x04
	.zero		1


	//   ....[77]....
        /*05c0*/ 	.word	0x00004800
        /*05c4*/ 	.word	0x00000000
        /*05c8*/ 	.word	0x00000000
        /*05cc*/ 	.short	0x010a
        /*05ce*/ 	.byte	0xff
	.zero		1


	//   ....[78]....
        /*05d0*/ 	.word	0x00004b70
        /*05d4*/ 	.word	0x00000000
        /*05d8*/ 	.word	0x00000080
        /*05dc*/ 	.short	0x010a
        /*05de*/ 	.byte	0xff
	.zero		1


	//   ....[79]....
        /*05e0*/ 	.word	0x00004c80
        /*05e4*/ 	.word	0x00000000
        /*05e8*/ 	.word	0x00000000
        /*05ec*/ 	.short	0x0101
        /*05ee*/ 	.byte	0xff
	.zero		1


	//   ....[80]....
        /*05f0*/ 	.word	0x00005690
        /*05f4*/ 	.word	0x00000002
        /*05f8*/ 	.word	0x00000040
        /*05fc*/ 	.short	0x010a
        /*05fe*/ 	.byte	0xff
	.zero		1


	//   ....[81]....
        /*0600*/ 	.word	0x000056d0
        /*0604*/ 	.word	0x0000002c
        /*0608*/ 	.word	0x000000a0
        /*060c*/ 	.short	0x010a
        /*060e*/ 	.byte	0xff
	.zero		1


	//   ....[82]....
        /*0610*/ 	.word	0x000057c0
        /*0614*/ 	.word	0x00000002
        /*0618*/ 	.word	0x00000040
        /*061c*/ 	.short	0x010a
        /*061e*/ 	.byte	0xff
	.zero		1


	//   ....[83]....
        /*0620*/ 	.word	0x00005950
        /*0624*/ 	.word	0x0000002c
        /*0628*/ 	.word	0x000000a0
        /*062c*/ 	.short	0x010a
        /*062e*/ 	.byte	0xff
	.zero		1


	//   ....[84]....
        /*0630*/ 	.word	0x00006110
        /*0634*/ 	.word	0x00000000
        /*0638*/ 	.word	0x00000000
        /*063c*/ 	.short	0x0101
        /*063e*/ 	.byte	0xff
	.zero		1


	//   ....[85]....
        /*0640*/ 	.word	0x00006120
        /*0644*/ 	.word	0x00000002
        /*0648*/ 	.word	0x00000040
        /*064c*/ 	.short	0x010a
        /*064e*/ 	.byte	0xff
	.zero		1


	//   ....[86]....
        /*0650*/ 	.word	0x000061e0
        /*0654*/ 	.word	0x00000002
        /*0658*/ 	.word	0x00000040
        /*065c*/ 	.short	0x010a
        /*065e*/ 	.byte	0xff
	.zero		1


	//   ....[87]....
        /*0660*/ 	.word	0x00006540
        /*0664*/ 	.word	0x000000ff
        /*0668*/ 	.word	0x00000000
        /*066c*/ 	.short	0x0101
        /*066e*/ 	.byte	0x05
	.zero		1


	//   ....[88]....
        /*0670*/ 	.word	0x00006ad0
        /*0674*/ 	.word	0x00000000
        /*0678*/ 	.word	0x00000000
        /*067c*/ 	.short	0x0101
        /*067e*/ 	.byte	0xff
	.zero		1


	//   ....[89]....
        /*0680*/ 	.word	0x00006d40
        /*0684*/ 	.word	0x000000ff
        /*0688*/ 	.word	0x00000000
        /*068c*/ 	.short	0x0101
        /*068e*/ 	.byte	0x04
	.zero		1


	//   ....[90]....
        /*0690*/ 	.word	0x00006d60
        /*0694*/ 	.word	0x00000002
        /*0698*/ 	.word	0x000000f0
        /*069c*/ 	.short	0x010a
        /*069e*/ 	.byte	0xff
	.zero		1


	//   ....[91]....
        /*06a0*/ 	.word	0x00006dc0
        /*06a4*/ 	.word	0x00000002
        /*06a8*/ 	.word	0x00000020
        /*06ac*/ 	.short	0x010a
        /*06ae*/ 	.byte	0xff
	.zero		1


	//   ....[92]....
        /*06b0*/ 	.word	0x00006e20
        /*06b4*/ 	.word	0x00000002
        /*06b8*/ 	.word	0x00000020
        /*06bc*/ 	.short	0x010a
        /*06be*/ 	.byte	0xff
	.zero		1


	//   ....[93]....
        /*06c0*/ 	.word	0x00006e70
        /*06c4*/ 	.word	0x00000002
        /*06c8*/ 	.word	0x00000080
        /*06cc*/ 	.short	0x010a
        /*06ce*/ 	.byte	0xff
	.zero		1


	//   ....[94]....
        /*06d0*/ 	.word	0x00006ed0
        /*06d4*/ 	.word	0x00000000
        /*06d8*/ 	.word	0x00000000
        /*06dc*/ 	.short	0x010a
        /*06de*/ 	.byte	0xff
	.zero		1


	//   ....[95]....
        /*06e0*/ 	.word	0x00006f30
        /*06e4*/ 	.word	0x00000000
        /*06e8*/ 	.word	0x00000000
        /*06ec*/ 	.short	0x010a
        /*06ee*/ 	.byte	0xff
	.zero		1


	//   ....[96]....
        /*06f0*/ 	.word	0x00006f90
        /*06f4*/ 	.word	0x00000000
        /*06f8*/ 	.word	0x00000000
        /*06fc*/ 	.short	0x010a
        /*06fe*/ 	.byte	0xff
	.zero		1


	//   ....[97]....
        /*0700*/ 	.word	0x00006fe0
        /*0704*/ 	.word	0x00000000
        /*0708*/ 	.word	0x000000e0
        /*070c*/ 	.short	0x010a
        /*070e*/ 	.byte	0xff
	.zero		1


	//   ....[98]....
        /*0710*/ 	.word	0x00007040
        /*0714*/ 	.word	0x00000000
        /*0718*/ 	.word	0x00000090
        /*071c*/ 	.short	0x010a
        /*071e*/ 	.byte	0xff
	.zero		1


	//   ....[99]....
        /*0720*/ 	.word	0x00007090
        /*0724*/ 	.word	0x00000000
        /*0728*/ 	.word	0x00000080
        /*072c*/ 	.short	0x010a
        /*072e*/ 	.byte	0xff
	.zero		1


	//   ....[100]....
        /*0730*/ 	.word	0x000070f0
        /*0734*/ 	.word	0x00000000
        /*0738*/ 	.word	0x00000090
        /*073c*/ 	.short	0x010a
        /*073e*/ 	.byte	0xff
	.zero		1


	//   ....[101]....
        /*0740*/ 	.word	0x00007140
        /*0744*/ 	.word	0x00000000
        /*0748*/ 	.word	0x00000080
        /*074c*/ 	.short	0x010a
        /*074e*/ 	.byte	0xff
	.zero		1


	//   ....[102]....
        /*0750*/ 	.word	0x000071a0
        /*0754*/ 	.word	0x00000002
        /*0758*/ 	.word	0x000000c0
        /*075c*/ 	.short	0x010a
        /*075e*/ 	.byte	0xff
	.zero		1


	//   ....[103]....
        /*0760*/ 	.word	0x00007200
        /*0764*/ 	.word	0x00000000
        /*0768*/ 	.word	0x00000000
        /*076c*/ 	.short	0x010a
        /*076e*/ 	.byte	0xff
	.zero		1


	//   ....[104]....
        /*0770*/ 	.word	0x00007260
        /*0774*/ 	.word	0x00000000
        /*0778*/ 	.word	0x00000000
        /*077c*/ 	.short	0x010a
        /*077e*/ 	.byte	0xff
	.zero		1


	//   ....[105]....
        /*0780*/ 	.word	0x000072c0
        /*0784*/ 	.word	0x00000000
        /*0788*/ 	.word	0x00000000
        /*078c*/ 	.short	0x010a
        /*078e*/ 	.byte	0xff
	.zero		1


	//   ....[106]....
        /*0790*/ 	.word	0x00007320
        /*0794*/ 	.word	0x00000000
        /*0798*/ 	.word	0x00000000
        /*079c*/ 	.short	0x010a
        /*079e*/ 	.byte	0xff
	.zero		1


	//   ....[107]....
        /*07a0*/ 	.word	0x00007380
        /*07a4*/ 	.word	0x00000000
        /*07a8*/ 	.word	0x00000000
        /*07ac*/ 	.short	0x010a
        /*07ae*/ 	.byte	0xff
	.zero		1


	//   ....[108]....
        /*07b0*/ 	.word	0x000073d0
        /*07b4*/ 	.word	0x00000000
        /*07b8*/ 	.word	0x00000080
        /*07bc*/ 	.short	0x010a
        /*07be*/ 	.byte	0xff
	.zero		1


	//   ....[109]....
        /*07c0*/ 	.word	0x00007430
        /*07c4*/ 	.word	0x00000000
        /*07c8*/ 	.word	0x00000078
        /*07cc*/ 	.short	0x010a
        /*07ce*/ 	.byte	0xff
	.zero		1


	//   ....[110]....
        /*07d0*/ 	.word	0x00007490
        /*07d4*/ 	.word	0x00000000
        /*07d8*/ 	.word	0x00000058
        /*07dc*/ 	.short	0x010a
        /*07de*/ 	.byte	0xff
	.zero		1


	//   ....[111]....
        /*07e0*/ 	.word	0x000074f0
        /*07e4*/ 	.word	0x00000000
        /*07e8*/ 	.word	0x00000058
        /*07ec*/ 	.short	0x010a
        /*07ee*/ 	.byte	0xff
	.zero		1


	//   ....[112]....
        /*07f0*/ 	.word	0x00007550
        /*07f4*/ 	.word	0x00000000
        /*07f8*/ 	.word	0x00000000
        /*07fc*/ 	.short	0x010a
        /*07fe*/ 	.byte	0xff
	.zero		1


	//   ....[113]....
        /*0800*/ 	.word	0x000075b0
        /*0804*/ 	.word	0x00000000
        /*0808*/ 	.word	0x00000000
        /*080c*/ 	.short	0x010a
        /*080e*/ 	.byte	0xff
	.zero		1


	//   ....[114]....
        /*0810*/ 	.word	0x00007600
        /*0814*/ 	.word	0x00000000
        /*0818*/ 	.word	0x00000080
        /*081c*/ 	.short	0x010a
        /*081e*/ 	.byte	0xff
	.zero		1


	//   ....[115]....
        /*0820*/ 	.word	0x00007650
        /*0824*/ 	.word	0x00000002
        /*0828*/ 	.word	0x00000040
        /*082c*/ 	.short	0x010a
        /*082e*/ 	.byte	0xff
	.zero		1


	//   ....[116]....
        /*0830*/ 	.word	0x000076a0
        /*0834*/ 	.word	0x0000002c
        /*0838*/ 	.word	0x000000a0
        /*083c*/ 	.short	0x010a
        /*083e*/ 	.byte	0xff
	.zero		1


	//   ....[117]....
        /*0840*/ 	.word	0x000076f0
        /*0844*/ 	.word	0x00000002
        /*0848*/ 	.word	0x00000040
        /*084c*/ 	.short	0x010a
        /*084e*/ 	.byte	0xff
	.zero		1


	//----- nvinfo : EIATTR_NUM_MBARRIERS
	.align		4
.L_47:
        /*0850*/ 	.byte	0x03, 0x38
        /*0852*/ 	.short	0x0020


	//----- nvinfo : EIATTR_EXIT_INSTR_OFFSETS
	.align		4
        /*0854*/ 	.byte	0x04, 0x1c
        /*0856*/ 	.short	(.L_49 - .L_48)


	//   ....[0]....
.L_48:
        /*0858*/ 	.word	0x000024c0


	//   ....[1]....
        /*085c*/ 	.word	0x000029b0


	//   ....[2]....
        /*0860*/ 	.word	0x00002a10


	//   ....[3]....
        /*0864*/ 	.word	0x00003970


	//   ....[4]....
        /*0868*/ 	.word	0x00004830


	//   ....[5]....
        /*086c*/ 	.word	0x00004870


	//   ....[6]....
        /*0870*/ 	.word	0x00006c30


	//   ....[7]....
        /*0874*/ 	.word	0x00006cb0


	//   ....[8]....
        /*0878*/ 	.word	0x00006ce0


	//   ....[9]....
        /*087c*/ 	.word	0x00006d50


	//----- nvinfo : EIATTR_MAX_THREADS
	.align		4
.L_49:
        /*0880*/ 	.byte	0x04, 0x05
        /*0882*/ 	.short	(.L_51 - .L_50)
.L_50:
        /*0884*/ 	.word	0x00000100
        /*0888*/ 	.word	0x00000001
        /*088c*/ 	.word	0x00000001


	//----- nvinfo : EIATTR_CRS_STACK_SIZE
	.align		4
.L_51:
        /*0890*/ 	.byte	0x04, 0x1e
        /*0892*/ 	.short	(.L_53 - .L_52)
.L_52:
        /*0894*/ 	.word	0x00000000


	//----- nvinfo : EIATTR_CBANK_PARAM_SIZE
	.align		4
.L_53:
        /*0898*/ 	.byte	0x03, 0x19
        /*089a*/ 	.short	0x0800


	//----- nvinfo : EIATTR_PARAM_CBANK
	.align		4
        /*089c*/ 	.byte	0x04, 0x0a
        /*089e*/ 	.short	(.L_55 - .L_54)
	.align		4
.L_54:
        /*08a0*/ 	.word	index@(.nv.constant0._ZN7cutlass13device_kernelINS_4gemm6kernel13GemmUniversalIN4cute5tupleIJiiiiEEENS1_10collective13CollectiveMmaINS1_35MainloopSm100TmaUmmaWarpSpecializedILi4ELi2ELi4ENS5_IJNS4_1CILi1EEESB_SB_EEEEENS5_IJNSA_ILi64EEESE_SE_EEENS_10bfloat16_tENS5_IJlSB_lEEESG_SH_NS4_8TiledMMAINS4_8MMA_AtomIJNS4_20SM100_MMA_F16BF16_SSISG_SG_fLi64ELi64ELNS4_4UMMA5MajorE0ELSM_0ELNSL_7ScaleInE0ELSN_0EEEEEENS4_6LayoutISC_NS5_IJNSA_ILi0EEESR_SR_EEEEENS5_IJNS4_10UnderscoreESU_SU_EEEEENS4_13SM90_TMA_LOADENS4_14ComposedLayoutINS4_7SwizzleILi3ELi4ELi3EEENS4_18smem_ptr_flag_bitsILi16EEENSQ_INS5_IJNSA_ILi8EEESE_EEENS5_IJSE_SB_EEEEEEEvNS4_8identityESX_S17_vS18_EENS_8epilogue10collective18CollectiveEpilogueINS1A_23Sm100TmaWarpSpecializedILi3ELi2ELi16ELb1ELb0EEEJSF_NS5_IJNSQ_ISE_SB_EENSQ_INSA_ILi32EEESB_EEEEESG_SH_SG_SH_NS1A_6fusion15FusionCallbacksIS1E_NS1J_17LinearCombinationISG_fSG_fLNS_15FloatRoundStyleE2EEESF_S1I_JEEENS4_5SM1004TMEM4LOAD26SM100_TMEM_LOAD_16dp256b4xESX_NSY_INSZ_ILi2ELi4ELi3EEES12_NSQ_INS5_IJS13_S1G_EEENS5_IJS1G_SB_EEEEEEENS4_17SM75_U32x4_LDSM_NENS4_14SM90_TMA_STOREES1X_NS4_17SM90_U32x4_STSM_NENS4_39AutoVectorizingCopyWithAssumedAlignmentILi128EEEEEEvvEEEEvNT_6ParamsE)
        /*08a4*/ 	.short	0x0380
        /*08a6*/ 	.short	0x0800


	//----- nvinfo : EIATTR_SW_WAR
	.align		4
.L_55:
        /*08a8*/ 	.byte	0x04, 0x36
        /*08aa*/ 	.short	(.L_57 - .L_56)
.L_56:
        /*08ac*/ 	.word	0x00000008
.L_57:


//--------------------- .nv.callgraph             --------------------------
	.section	.nv.callgraph,"",@"SHT_CUDA_CALLGRAPH"
	.align	4
	.sectionentsize	8
	.align		4
        /*0000*/ 	.word	0x00000000
	.align		4
        /*0004*/ 	.word	0xffffffff
	.align		4
        /*0008*/ 	.word	index@(_ZN7cutlass13device_kernelINS_4gemm6kernel13GemmUniversalIN4cute5tupleIJiiiiEEENS1_10collective13CollectiveMmaINS1_35MainloopSm100TmaUmmaWarpSpecializedILi4ELi2ELi4ENS5_IJNS4_1CILi1EEESB_SB_EEEEENS5_IJNSA_ILi64EEESE_SE_EEENS_10bfloat16_tENS5_IJlSB_lEEESG_SH_NS4_8TiledMMAINS4_8MMA_AtomIJNS4_20SM100_MMA_F16BF16_SSISG_SG_fLi64ELi64ELNS4_4UMMA5MajorE0ELSM_0ELNSL_7ScaleInE0ELSN_0EEEEEENS4_6LayoutISC_NS5_IJNSA_ILi0EEESR_SR_EEEEENS5_IJNS4_10UnderscoreESU_SU_EEEEENS4_13SM90_TMA_LOADENS4_14ComposedLayoutINS4_7SwizzleILi3ELi4ELi3EEENS4_18smem_ptr_flag_bitsILi16EEENSQ_INS5_IJNSA_ILi8EEESE_EEENS5_IJSE_SB_EEEEEEEvNS4_8identityESX_S17_vS18_EENS_8epilogue10collective18CollectiveEpilogueINS1A_23Sm100TmaWarpSpecializedILi3ELi2ELi16ELb1ELb0EEEJSF_NS5_IJNSQ_ISE_SB_EENSQ_INSA_ILi32EEESB_EEEEESG_SH_SG_SH_NS1A_6fusion15FusionCallbacksIS1E_NS1J_17LinearCombinationISG_fSG_fLNS_15FloatRoundStyleE2EEESF_S1I_JEEENS4_5SM1004TMEM4LOAD26SM100_TMEM_LOAD_16dp256b4xESX_NSY_INSZ_ILi2ELi4ELi3EEES12_NSQ_INS5_IJS13_S1G_EEENS5_IJS1G_SB_EEEEEEENS4_17SM75_U32x4_LDSM_NENS4_14SM90_TMA_STOREES1X_NS4_17SM90_U32x4_STSM_NENS4_39AutoVectorizingCopyWithAssumedAlignmentILi128EEEEEEvvEEEEvNT_6ParamsE)
	.align		4
        /*000c*/ 	.word	index@(__assertfail)
	.align		4
        /*0010*/ 	.word	0x00000000
	.align		4
        /*0014*/ 	.word	0xfffffffe
	.align		4
        /*0018*/ 	.word	0x00000000
	.align		4
        /*001c*/ 	.word	0xfffffffd
	.align		4
        /*0020*/ 	.word	0x00000000
	.align		4
        /*0024*/ 	.word	0xfffffffc


//--------------------- .nv.constant4             --------------------------
	.section	.nv.constant4,"a",@progbits
	.align	8
	.align		8
.nv.constant4:
        /*0000*/ 	.dword	__assertfail
	.align		8
        /*0008*/ 	.dword	__unnamed_1
	.align		8
        /*0010*/ 	.dword	__unnamed_2
	.align		8
        /*0018*/ 	.dword	_ZN39_INTERNAL_20de5779_4_k_cu_ae2b779a_65404cuda3std3__45__cpo5beginE
	.align		8
        /*0020*/ 	.dword	_ZN39_INTERNAL_20de5779_4_k_cu_ae2b779a_65404cuda3std3__45__cpo3endE
	.align		8
        /*0028*/ 	.dword	_ZN39_INTERNAL_20de5779_4_k_cu_ae2b779a_65404cuda3std3__45__cpo6cbeginE
	.align		8
        /*0030*/ 	.dword	_ZN39_INTERNAL_20de5779_4_k_cu_ae2b779a_65404cuda3std3__45__cpo4cendE
	.align		8
        /*0038*/ 	.dword	_ZN39_INTERNAL_20de5779_4_k_cu_ae2b779a_65404cuda3std3__441_GLOBAL__N__20de5779_4_k_cu_ae2b779a_65406ignoreE
	.align		8
        /*0040*/ 	.dword	_ZN39_INTERNAL_20de5779_4_k_cu_ae2b779a_65404cuda3std3__419piecewise_constructE
	.align		8
        /*0048*/ 	.dword	_ZN39_INTERNAL_20de5779_4_k_cu_ae2b779a_65404cuda3std3__48in_placeE
	.align		8
        /*0050*/ 	.dword	_ZN39_INTERNAL_20de5779_4_k_cu_ae2b779a_65404cuda3std6ranges3__45__cpo4swapE
	.align		8
        /*0058*/ 	.dword	_ZN39_INTERNAL_20de5779_4_k_cu_ae2b779a_65404cuda3std6ranges3__45__cpo9iter_moveE
	.align		8
        /*0060*/ 	.dword	_ZN39_INTERNAL_20de5779_4_k_cu_ae2b779a_65404cute7productE
	.align		8
        /*0068*/ 	.dword	_ZN39_INTERNAL_20de5779_4_k_cu_ae2b779a_65404cute1_E
	.align		8
        /*0070*/ 	.dword	$str$25
	.align		8
        /*0078*/ 	.dword	$str$26
	.align		8
        /*0080*/ 	.dword	$str$27
	.align		8
        /*0088*/ 	.dword	$str$28


//--------------------- .text._ZN7cutlass13device_kernelINS_4gemm6kernel13GemmUniversalIN4cute5tupleIJiiiiEEENS1_10collective13CollectiveMmaINS1_35MainloopSm100TmaUmmaWarpSpecializedILi4ELi2ELi4ENS5_IJNS4_1CILi1EEESB_SB_EEEEENS5_IJNSA_ILi64EEESE_SE_EEENS_10bfloat16_tENS5_IJlSB_lEEESG_SH_NS4_8TiledMMAINS4_8MMA_AtomIJNS4_20SM100_MMA_F16BF16_SSISG_SG_fLi64ELi64ELNS4_4UMMA5MajorE0ELSM_0ELNSL_7ScaleInE0ELSN_0EEEEEENS4_6LayoutISC_NS5_IJNSA_ILi0EEESR_SR_EEEEENS5_IJNS4_10UnderscoreESU_SU_EEEEENS4_13SM90_TMA_LOADENS4_14ComposedLayoutINS4_7SwizzleILi3ELi4ELi3EEENS4_18smem_ptr_flag_bitsILi16EEENSQ_INS5_IJNSA_ILi8EEESE_EEENS5_IJSE_SB_EEEEEEEvNS4_8identityESX_S17_vS18_EENS_8epilogue10collective18CollectiveEpilogueINS1A_23Sm100TmaWarpSpecializedILi3ELi2ELi16ELb1ELb0EEEJSF_NS5_IJNSQ_ISE_SB_EENSQ_INSA_ILi32EEESB_EEEEESG_SH_SG_SH_NS1A_6fusion15FusionCallbacksIS1E_NS1J_17LinearCombinationISG_fSG_fLNS_15FloatRoundStyleE2EEESF_S1I_JEEENS4_5SM1004TMEM4LOAD26SM100_TMEM_LOAD_16dp256b4xESX_NSY_INSZ_ILi2ELi4ELi3EEES12_NSQ_INS5_IJS13_S1G_EEENS5_IJS1G_SB_EEEEEEENS4_17SM75_U32x4_LDSM_NENS4_14SM90_TMA_STOREES1X_NS4_17SM90_U32x4_STSM_NENS4_39AutoVectorizingCopyWithAssumedAlignmentILi128EEEEEEvvEEEEvNT_6ParamsE --------------------------
	.section	.text._ZN7cutlass13device_kernelINS_4gemm6kernel13GemmUniversalIN4cute5tupleIJiiiiEEENS1_10collective13CollectiveMmaINS1_35MainloopSm100TmaUmmaWarpSpecializedILi4ELi2ELi4ENS5_IJNS4_1CILi1EEESB_SB_EEEEENS5_IJNSA_ILi64EEESE_SE_EEENS_10bfloat16_tENS5_IJlSB_lEEESG_SH_NS4_8TiledMMAINS4_8MMA_AtomIJNS4_20SM100_MMA_F16BF16_SSISG_SG_fLi64ELi64ELNS4_4UMMA5MajorE0ELSM_0ELNSL_7ScaleInE0ELSN_0EEEEEENS4_6LayoutISC_NS5_IJNSA_ILi0EEESR_SR_EEEEENS5_IJNS4_10UnderscoreESU_SU_EEEEENS4_13SM90_TMA_LOADENS4_14ComposedLayoutINS4_7SwizzleILi3ELi4ELi3EEENS4_18smem_ptr_flag_bitsILi16EEENSQ_INS5_IJNSA_ILi8EEESE_EEENS5_IJSE_SB_EEEEEEEvNS4_8identityESX_S17_vS18_EENS_8epilogue10collective18CollectiveEpilogueINS1A_23Sm100TmaWarpSpecializedILi3ELi2ELi16ELb1ELb0EEEJSF_NS5_IJNSQ_ISE_SB_EENSQ_INSA_ILi32EEESB_EEEEESG_SH_SG_SH_NS1A_6fusion15FusionCallbacksIS1E_NS1J_17LinearCombinationISG_fSG_fLNS_15FloatRoundStyleE2EEESF_S1I_JEEENS4_5SM1004TMEM4LOAD26SM100_TMEM_LOAD_16dp256b4xESX_NSY_INSZ_ILi2ELi4ELi3EEES12_NSQ_INS5_IJS13_S1G_EEENS5_IJS1G_SB_EEEEEEENS4_17SM75_U32x4_LDSM_NENS4_14SM90_TMA_STOREES1X_NS4_17SM90_U32x4_STSM_NENS4_39AutoVectorizingCopyWithAssumedAlignmentILi128EEEEEEvvEEEEvNT_6ParamsE,"ax",@progbits
	.align	128
.text._ZN7cutlass13device_kernelINS_4gemm6kernel13GemmUniversalIN4cute5tupleIJiiiiEEENS1_10collective13CollectiveMmaINS1_35MainloopSm100TmaUmmaWarpSpecializedILi4ELi2ELi4ENS5_IJNS4_1CILi1EEESB_SB_EEEEENS5_IJNSA_ILi64EEESE_SE_EEENS_10bfloat16_tENS5_IJlSB_lEEESG_SH_NS4_8TiledMMAINS4_8MMA_AtomIJNS4_20SM100_MMA_F16BF16_SSISG_SG_fLi64ELi64ELNS4_4UMMA5MajorE0ELSM_0ELNSL_7ScaleInE0ELSN_0EEEEEENS4_6LayoutISC_NS5_IJNSA_ILi0EEESR_SR_EEEEENS5_IJNS4_10UnderscoreESU_SU_EEEEENS4_13SM90_TMA_LOADENS4_14ComposedLayoutINS4_7SwizzleILi3ELi4ELi3EEENS4_18smem_ptr_flag_bitsILi16EEENSQ_INS5_IJNSA_ILi8EEESE_EEENS5_IJSE_SB_EEEEEEEvNS4_8identityESX_S17_vS18_EENS_8epilogue10collective18CollectiveEpilogueINS1A_23Sm100TmaWarpSpecializedILi3ELi2ELi16ELb1ELb0EEEJSF_NS5_IJNSQ_ISE_SB_EENSQ_INSA_ILi32EEESB_EEEEESG_SH_SG_SH_NS1A_6fusion15FusionCallbacksIS1E_NS1J_17LinearCombinationISG_fSG_fLNS_15FloatRoundStyleE2EEESF_S1I_JEEENS4_5SM1004TMEM4LOAD26SM100_TMEM_LOAD_16dp256b4xESX_NSY_INSZ_ILi2ELi4ELi3EEES12_NSQ_INS5_IJS13_S1G_EEENS5_IJS1G_SB_EEEEEEENS4_17SM75_U32x4_LDSM_NENS4_14SM90_TMA_STOREES1X_NS4_17SM90_U32x4_STSM_NENS4_39AutoVectorizingCopyWithAssumedAlignmentILi128EEEEEEvvEEEEvNT_6ParamsE:
        .type           _ZN7cutlass13device_kernelINS_4gemm6kernel13GemmUniversalIN4cute5tupleIJiiiiEEENS1_10collective13CollectiveMmaINS1_35MainloopSm100TmaUmmaWarpSpecializedILi4ELi2ELi4ENS5_IJNS4_1CILi1EEESB_SB_EEEEENS5_IJNSA_ILi64EEESE_SE_EEENS_10bfloat16_tENS5_IJlSB_lEEESG_SH_NS4_8TiledMMAINS4_8MMA_AtomIJNS4_20SM100_MMA_F16BF16_SSISG_SG_fLi64ELi64ELNS4_4UMMA5MajorE0ELSM_0ELNSL_7ScaleInE0ELSN_0EEEEEENS4_6LayoutISC_NS5_IJNSA_ILi0EEESR_SR_EEEEENS5_IJNS4_10UnderscoreESU_SU_EEEEENS4_13SM90_TMA_LOADENS4_14ComposedLayoutINS4_7SwizzleILi3ELi4ELi3EEENS4_18smem_ptr_flag_bitsILi16EEENSQ_INS5_IJNSA_ILi8EEESE_EEENS5_IJSE_SB_EEEEEEEvNS4_8identityESX_S17_vS18_EENS_8epilogue10collective18CollectiveEpilogueINS1A_23Sm100TmaWarpSpecializedILi3ELi2ELi16ELb1ELb0EEEJSF_NS5_IJNSQ_ISE_SB_EENSQ_INSA_ILi32EEESB_EEEEESG_SH_SG_SH_NS1A_6fusion15FusionCallbacksIS1E_NS1J_17LinearCombinationISG_fSG_fLNS_15FloatRoundStyleE2EEESF_S1I_JEEENS4_5SM1004TMEM4LOAD26SM100_TMEM_LOAD_16dp256b4xESX_NSY_INSZ_ILi2ELi4ELi3EEES12_NSQ_INS5_IJS13_S1G_EEENS5_IJS1G_SB_EEEEEEENS4_17SM75_U32x4_LDSM_NENS4_14SM90_TMA_STOREES1X_NS4_17SM90_U32x4_STSM_NENS4_39AutoVectorizingCopyWithAssumedAlignmentILi128EEEEEEvvEEEEvNT_6ParamsE,@function
        .size           _ZN7cutlass13device_kernelINS_4gemm6kernel13GemmUniversalIN4cute5tupleIJiiiiEEENS1_10collective13CollectiveMmaINS1_35MainloopSm100TmaUmmaWarpSpecializedILi4ELi2ELi4ENS5_IJNS4_1CILi1EEESB_SB_EEEEENS5_IJNSA_ILi64EEESE_SE_EEENS_10bfloat16_tENS5_IJlSB_lEEESG_SH_NS4_8TiledMMAINS4_8MMA_AtomIJNS4_20SM100_MMA_F16BF16_SSISG_SG_fLi64ELi64ELNS4_4UMMA5MajorE0ELSM_0ELNSL_7ScaleInE0ELSN_0EEEEEENS4_6LayoutISC_NS5_IJNSA_ILi0EEESR_SR_EEEEENS5_IJNS4_10UnderscoreESU_SU_EEEEENS4_13SM90_TMA_LOADENS4_14ComposedLayoutINS4_7SwizzleILi3ELi4ELi3EEENS4_18smem_ptr_flag_bitsILi16EEENSQ_INS5_IJNSA_ILi8EEESE_EEENS5_IJSE_SB_EEEEEEEvNS4_8identityESX_S17_vS18_EENS_8epilogue10collective18CollectiveEpilogueINS1A_23Sm100TmaWarpSpecializedILi3ELi2ELi16ELb1ELb0EEEJSF_NS5_IJNSQ_ISE_SB_EENSQ_INSA_ILi32EEESB_EEEEESG_SH_SG_SH_NS1A_6fusion15FusionCallbacksIS1E_NS1J_17LinearCombinationISG_fSG_fLNS_15FloatRoundStyleE2EEESF_S1I_JEEENS4_5SM1004TMEM4LOAD26SM100_TMEM_LOAD_16dp256b4xESX_NSY_INSZ_ILi2ELi4ELi3EEES12_NSQ_INS5_IJS13_S1G_EEENS5_IJS1G_SB_EEEEEEENS4_17SM75_U32x4_LDSM_NENS4_14SM90_TMA_STOREES1X_NS4_17SM90_U32x4_STSM_NENS4_39AutoVectorizingCopyWithAssumedAlignmentILi128EEEEEEvvEEEEvNT_6ParamsE,(.L_x_154 - _ZN7cutlass13device_kernelINS_4gemm6kernel13GemmUniversalIN4cute5tupleIJiiiiEEENS1_10collective13CollectiveMmaINS1_35MainloopSm100TmaUmmaWarpSpecializedILi4ELi2ELi4ENS5_IJNS4_1CILi1EEESB_SB_EEEEENS5_IJNSA_ILi64EEESE_SE_EEENS_10bfloat16_tENS5_IJlSB_lEEESG_SH_NS4_8TiledMMAINS4_8MMA_AtomIJNS4_20SM100_MMA_F16BF16_SSISG_SG_fLi64ELi64ELNS4_4UMMA5MajorE0ELSM_0ELNSL_7ScaleInE0ELSN_0EEEEEENS4_6LayoutISC_NS5_IJNSA_ILi0EEESR_SR_EEEEENS5_IJNS4_10UnderscoreESU_SU_EEEEENS4_13SM90_TMA_LOADENS4_14ComposedLayoutINS4_7SwizzleILi3ELi4ELi3EEENS4_18smem_ptr_flag_bitsILi16EEENSQ_INS5_IJNSA_ILi8EEESE_EEENS5_IJSE_SB_EEEEEEEvNS4_8identityESX_S17_vS18_EENS_8epilogue10collective18CollectiveEpilogueINS1A_23Sm100TmaWarpSpecializedILi3ELi2ELi16ELb1ELb0EEEJSF_NS5_IJNSQ_ISE_SB_EENSQ_INSA_ILi32EEESB_EEEEESG_SH_SG_SH_NS1A_6fusion15FusionCallbacksIS1E_NS1J_17LinearCombinationISG_fSG_fLNS_15FloatRoundStyleE2EEESF_S1I_JEEENS4_5SM1004TMEM4LOAD26SM100_TMEM_LOAD_16dp256b4xESX_NSY_INSZ_ILi2ELi4ELi3EEES12_NSQ_INS5_IJS13_S1G_EEENS5_IJS1G_SB_EEEEEEENS4_17SM75_U32x4_LDSM_NENS4_14SM90_TMA_STOREES1X_NS4_17SM90_U32x4_STSM_NENS4_39AutoVectorizingCopyWithAssumedAlignmentILi128EEEEEEvvEEEEvNT_6ParamsE)
        .other          _ZN7cutlass13device_kernelINS_4gemm6kernel13GemmUniversalIN4cute5tupleIJiiiiEEENS1_10collective13CollectiveMmaINS1_35MainloopSm100TmaUmmaWarpSpecializedILi4ELi2ELi4ENS5_IJNS4_1CILi1EEESB_SB_EEEEENS5_IJNSA_ILi64EEESE_SE_EEENS_10bfloat16_tENS5_IJlSB_lEEESG_SH_NS4_8TiledMMAINS4_8MMA_AtomIJNS4_20SM100_MMA_F16BF16_SSISG_SG_fLi64ELi64ELNS4_4UMMA5MajorE0ELSM_0ELNSL_7ScaleInE0ELSN_0EEEEEENS4_6LayoutISC_NS5_IJNSA_ILi0EEESR_SR_EEEEENS5_IJNS4_10UnderscoreESU_SU_EEEEENS4_13SM90_TMA_LOADENS4_14ComposedLayoutINS4_7SwizzleILi3ELi4ELi3EEENS4_18smem_ptr_flag_bitsILi16EEENSQ_INS5_IJNSA_ILi8EEESE_EEENS5_IJSE_SB_EEEEEEEvNS4_8identityESX_S17_vS18_EENS_8epilogue10collective18CollectiveEpilogueINS1A_23Sm100TmaWarpSpecializedILi3ELi2ELi16ELb1ELb0EEEJSF_NS5_IJNSQ_ISE_SB_EENSQ_INSA_ILi32EEESB_EEEEESG_SH_SG_SH_NS1A_6fusion15FusionCallbacksIS1E_NS1J_17LinearCombinationISG_fSG_fLNS_15FloatRoundStyleE2EEESF_S1I_JEEENS4_5SM1004TMEM4LOAD26SM100_TMEM_LOAD_16dp256b4xESX_NSY_INSZ_ILi2ELi4ELi3EEES12_NSQ_INS5_IJS13_S1G_EEENS5_IJS1G_SB_EEEEEEENS4_17SM75_U32x4_LDSM_NENS4_14SM90_TMA_STOREES1X_NS4_17SM90_U32x4_STSM_NENS4_39AutoVectorizingCopyWithAssumedAlignmentILi128EEEEEEvvEEEEvNT_6ParamsE,@"STO_CUDA_ENTRY STV_DEFAULT"
_ZN7cutlass13device_kernelINS_4gemm6kernel13GemmUniversalIN4cute5tupleIJiiiiEEENS1_10collective13CollectiveMmaINS1_35MainloopSm100TmaUmmaWarpSpecializedILi4ELi2ELi4ENS5_IJNS4_1CILi1EEESB_SB_EEEEENS5_IJNSA_ILi64EEESE_SE_EEENS_10bfloat16_tENS5_IJlSB_lEEESG_SH_NS4_8TiledMMAINS4_8MMA_AtomIJNS4_20SM100_MMA_F16BF16_SSISG_SG_fLi64ELi64ELNS4_4UMMA5MajorE0ELSM_0ELNSL_7ScaleInE0ELSN_0EEEEEENS4_6LayoutISC_NS5_IJNSA_ILi0EEESR_SR_EEEEENS5_IJNS4_10UnderscoreESU_SU_EEEEENS4_13SM90_TMA_LOADENS4_14ComposedLayoutINS4_7SwizzleILi3ELi4ELi3EEENS4_18smem_ptr_flag_bitsILi16EEENSQ_INS5_IJNSA_ILi8EEESE_EEENS5_IJSE_SB_EEEEEEEvNS4_8identityESX_S17_vS18_EENS_8epilogue10collective18CollectiveEpilogueINS1A_23Sm100TmaWarpSpecializedILi3ELi2ELi16ELb1ELb0EEEJSF_NS5_IJNSQ_ISE_SB_EENSQ_INSA_ILi32EEESB_EEEEESG_SH_SG_SH_NS1A_6fusion15FusionCallbacksIS1E_NS1J_17LinearCombinationISG_fSG_fLNS_15FloatRoundStyleE2EEESF_S1I_JEEENS4_5SM1004TMEM4LOAD26SM100_TMEM_LOAD_16dp256b4xESX_NSY_INSZ_ILi2ELi4ELi3EEES12_NSQ_INS5_IJS13_S1G_EEENS5_IJS1G_SB_EEEEEEENS4_17SM75_U32x4_LDSM_NENS4_14SM90_TMA_STOREES1X_NS4_17SM90_U32x4_STSM_NENS4_39AutoVectorizingCopyWithAssumedAlignmentILi128EEEEEEvvEEEEvNT_6ParamsE:
[----:B------:R-:W1:Y:S01]  /*0000*/  LDC R1, c[0x0][0x37c] ;  /* 0x0000df00ff017b82 */ /* 0x000e620000000800 */
[----:B------:R-:W2:Y:S01]  /*0010*/  S2R R70, SR_TID.X ;  /* 0x0000000000467919 */ /* 0x000ea20000002100 */
[----:B------:R-:W3:Y:S01]  /*0020*/  LDCU.64 UR4, c[0x0][0x890] ;  /* 0x00011200ff0477ac */ /* 0x000ee20008000a00 */
[----:B------:R-:W-:Y:S02]  /*0030*/  PRMT R60, RZ, 0x7610, R60 ;  /* 0x00007610ff3c7816 */ /* 0x000fe4000000003c */
[----:B------:R-:W-:Y:S01]  /*0040*/  ELECT P5, URZ, PT ;  /* 0x0000000000ff782f */ /* 0x000fe200038a0000 */
[----:B------:R-:W4:Y:S01]  /*0050*/  LDCU.64 UR46, c[0x0][0x358] ;  /* 0x00006b00ff2e77ac */ /* 0x000f220008000a00 */
[----:B---3--:R-:W-:-:S04]  /*0060*/  UISETP.NE.U32.AND UP0, UPT, UR4, URZ, UPT ;  /* 0x000000ff0400728c */ /* 0x008fc8000bf05070 */
[----:B------:R-:W-:Y:S01]  /*0070*/  UISETP.NE.AND.EX UP0, UPT, UR5, URZ, UPT, UP0 ;  /* 0x000000ff0500728c */ /* 0x000fe2000bf05300 */
[----:B--2---:R-:W-:-:S05]  /*0080*/  SHF.R.U32.HI R65, RZ, 0x5, R70 ;  /* 0x00000005ff417819 */ /* 0x004fca0000011646 */
[----:B------:R-:W2:Y:S02]  /*0090*/  SHFL.IDX PT, R0, R65, RZ, 0x1f ;  /* 0x00001fff41007589 */ /* 0x000ea400000e0000 */
[----:B--2---:R-:W-:Y:S01]  /*00a0*/  R2UR UR8, R0 ;  /* 0x00000000000872ca */ /* 0x004fe200000e0000 */
[----:B-1--4-:R-:W-:-:S14]  /*00b0*/  BRA.U UP0, `(.L_x_0) ;  /* 0x00000001002c7547 */ /* 0x012fdc000b800000 */
[----:B------:R-:W1:Y:S02]  /*00c0*/  LDCU.64 UR6, c[0x0][0x888] ;  /* 0x00011100ff0677ac */ /* 0x000e640008000a00 */
[----:B-1----:R-:W-:-:S04]  /*00d0*/  UISETP.NE.U32.AND UP0, UPT, UR6, URZ, UPT ;  /* 0x000000ff0600728c */ /* 0x002fc8000bf05070 */
[----:B------:R-:W-:-:S09]  /*00e0*/  UISETP.NE.AND.EX UP0, UPT, UR7, URZ, UPT, UP0 ;  /* 0x000000ff0700728c */ /* 0x000fd2000bf05300 */
[----:B------:R-:W-:Y:S05]  /*00f0*/  BRA.U !UP0, `(.L_x_1) ;  /* 0x0000000108107547 */ /* 0x000fea000b800000 */
[----:B------:R-:W1:Y:S02]  /*0100*/  LDC.64 R2, c[0x0][0x888] ;  /* 0x00022200ff027b82 */ /* 0x000e640000000a00 */
[----:B-1----:R1:W5:Y:S01]  /*0110*/  LDG.E R35, desc[UR46][R2.64] ;  /* 0x0000002e02237981 */ /* 0x002362000c1e1900 */
[----:B------:R-:W-:Y:S01]  /*0120*/  HFMA2 R60, -RZ, RZ, 0, 5.9604644775390625e-08 ;  /* 0x00000001ff3c7431 */ /* 0x000fe200000001ff */
[----:B------:R-:W-:Y:S05]  /*0130*/  BRA `(.L_x_0) ;  /* 0x00000000000c7947 */ /* 0x000fea0003800000 */
.L_x_1:
[----:B------:R-:W1:Y:S01]  /*0140*/  LDCU UR6, c[0x0][0x880] ;  /* 0x00011000ff0677ac */ /* 0x000e620008000800 */
[----:B------:R-:W-:Y:S01]  /*0150*/  HFMA2 R60, -RZ, RZ, 0, 5.9604644775390625e-08 ;  /* 0x00000001ff3c7431 */ /* 0x000fe200000001ff */
[----:B-1----:R-:W-:-:S07]  /*0160*/  MOV R35, UR6 ;  /* 0x0000000600237c02 */ /* 0x002fce0008000f00 */
.L_x_0:
[----:B------:R-:W2:Y:S02]  /*0170*/  LDCU.64 UR6, c[0x0][0x8b0] ;  /* 0x00011600ff0677ac */ /* 0x000ea40008000a00 */
[----:B--2---:R-:W-:-:S04]  /*0180*/  UISETP.NE.U32.AND UP0, UPT, UR6, URZ, UPT ;  /* 0x000000ff0600728c */ /* 0x004fc8000bf05070 */
[----:B------:R-:W-:-:S09]  /*0190*/  UISETP.NE.AND.EX UP0, UPT, UR7, URZ, UPT, UP0 ;  /* 0x000000ff0700728c */ /* 0x000fd2000bf05300 */
[----:B------:R-:W-:Y:S05]  /*01a0*/  BRA.U UP0, `(.L_x_2) ;  /* 0x0000000100247547 */ /* 0x000fea000b800000 */
[----:B------:R-:W2:Y:S02]  /*01b0*/  LDCU.64 UR6, c[0x0][0x8a8] ;  /* 0x00011500ff0677ac */ /* 0x000ea40008000a00 */
[----:B--2---:R-:W-:-:S04]  /*01c0*/  UISETP.NE.U32.AND UP0, UPT, UR6, URZ, UPT ;  /* 0x000000ff0600728c */ /* 0x004fc8000bf05070 */
[----:B------:R-:W-:-:S09]  /*01d0*/  UISETP.NE.AND.EX UP0, UPT, UR7, URZ, UPT, UP0 ;  /* 0x000000ff0700728c */ /* 0x000fd2000bf05300 */
[----:B------:R-:W-:Y:S05]  /*01e0*/  BRA.U !UP0, `(.L_x_3) ;  /* 0x00000001080c7547 */ /* 0x000fea000b800000 */
[----:B-1----:R-:W1:Y:S02]  /*01f0*/  LDC.64 R2, c[0x0][0x8a8] ;  /* 0x00022a00ff027b82 */ /* 0x002e640000000a00 */
[----:B-1----:R2:W5:Y:S01]  /*0200*/  LDG.E R33, desc[UR46][R2.64] ;  /* 0x0000002e02217981 */ /* 0x002562000c1e1900 */
[----:B------:R-:W-:Y:S05]  /*0210*/  BRA `(.L_x_2) ;  /* 0x0000000000087947 */ /* 0x000fea0003800000 */
.L_x_3:
[----:B------:R-:W2:Y:S02]  /*0220*/  LDCU UR6, c[0x0][0x8a0] ;  /* 0x00011400ff0677ac */ /* 0x000ea40008000800 */
[----:B--2---:R-:W-:Y:S02]  /*0230*/  MOV R33, UR6 ;  /* 0x0000000600217c02 */ /* 0x004fe40008000f00 */
.L_x_2:
[----:B------:R-:W-:Y:S01]  /*0240*/  IMAD.U32 R0, RZ, RZ, UR8 ;  /* 0x00000008ff007e24 */ /* 0x000fe2000f8e00ff */
[----:B------:R-:W-:Y:S04]  /*0250*/  BSSY.RECONVERGENT B0, `(.L_x_4) ;  /* 0x000000c000007945 */ /* 0x000fe80003800200 */
[C---:B------:R-:W-:Y:S02]  /*0260*/  ISETP.NE.OR P1, PT, R0.reuse, 0x1, !P5 ;  /* 0x000000010000780c */ /* 0x040fe40006f25670 */
[----:B------:R-:W-:-:S11]  /*0270*/  ISETP.NE.OR P0, PT, R0, 0x3, !P5 ;  /* 0x000000030000780c */ /* 0x000fd60006f05670 */
[----:B------:R-:W-:Y:S05]  /*0280*/  @P1 BRA `(.L_x_5) ;  /* 0x0000000000201947 */ /* 0x000fea0003800000 */
[----:B------:R-:W3:Y:S02]  /*0290*/  LDCU.64 UR6, c[0x0][0x348] ;  /* 0x00006900ff0677ac */ /* 0x000ee40008000a00 */
[----:B---3--:R-:W-:Y:S02]  /*02a0*/  UIADD3 UR10, UP1, UPT, UR6, 0x80, URZ ;  /* 0x00000080060a7890 */ /* 0x008fe4000ff3e0ff */
[----:B------:R-:W-:Y:S02]  /*02b0*/  UIADD3 UR6, UP0, UPT, UR6, 0x180, URZ ;  /* 0x0000018006067890 */ /* 0x000fe4000ff1e0ff */
[----:B------:R-:W-:Y:S02]  /*02c0*/  UIADD3.X UR11, UPT, UPT, URZ, UR7, URZ, UP1, !UPT ;  /* 0x00000007ff0b7290 */ /* 0x000fe40008ffe4ff */
[----:B------:R-:W-:-:S07]  /*02d0*/  UIADD3.X UR7, UPT, UPT, URZ, UR7, URZ, UP0, !UPT ;  /* 0x00000007ff077290 */ /* 0x000fce00087fe4ff */
[----:B------:R3:W-:Y:S02]  /*02e0*/  UTMACCTL.PF [UR10] ;  /* 0x000000000a0079b9 */ /* 0x0007e40008040000 */
[----:B------:R3:W-:Y:S02]  /*02f0*/  UTMACCTL.PF [UR6] ;  /* 0x00000000060079b9 */ /* 0x0007e40008040000 */
[----:B---3--:R-:W-:Y:S01]  /*0300*/  NOP ;  /* 0x0000000000007918 */ /* 0x008fe20000000000 */
.L_x_5:
[----:B------:R-:W-:Y:S05]  /*0310*/  BSYNC.RECONVERGENT B0 ;  /* 0x0000000000007941 */ /* 0x000fea0003800200 */
.L_x_4:
[----:B------:R-:W-:Y:S04]  /*0320*/  BSSY.RECONVERGENT B0, `(.L_x_6) ;  /* 0x000000a000007945 */ /* 0x000fe80003800200 */
        /* <DEDUP_REMOVED lines=9> */
.L_x_7:
[----:B------:R-:W-:Y:S05]  /*03c0*/  BSYNC.RECONVERGENT B0 ;  /* 0x0000000000007941 */ /* 0x000fea0003800200 */
.L_x_6:
[----:B------:R-:W3:Y:S01]  /*03d0*/  LDCU.64 UR6, c[0x0][0x888] ;  /* 0x00011100ff0677ac */ /* 0x000ee20008000a00 */
[----:B------:R-:W-:Y:S02]  /*03e0*/  UISETP.EQ.U32.AND UP1, UPT, UR4, URZ, UPT ;  /* 0x000000ff0400728c */ /* 0x000fe4000bf22070 */
[----:B------:R-:W-:Y:S02]  /*03f0*/  UPLOP3.LUT UP2, UPT, UPT, UPT, UPT, 0x80, 0x8 ;  /* 0x000000000008789c */ /* 0x000fe40003f4f070 */
[----:B---3--:R-:W-:-:S04]  /*0400*/  UISETP.NE.U32.AND UP0, UPT, UR6, URZ, UPT ;  /* 0x000000ff0600728c */ /* 0x008fc8000bf05070 */
[----:B------:R-:W-:-:S04]  /*0410*/  UISETP.NE.AND.EX UP0, UPT, UR7, URZ, UPT, UP0 ;  /* 0x000000ff0700728c */ /* 0x000fc8000bf05300 */
[----:B------:R-:W-:-:S04]  /*0420*/  UISETP.EQ.OR.EX UP3, UPT, UR5, URZ, !UP0, UP1 ;  /* 0x000000ff0500728c */ /* 0x000fc8000c762710 */
[----:B------:R-:W-:-:S05]  /*0430*/  UP2UR UR53, UPR, URZ, 0x8 ;  /* 0x00000008ff357883 */ /* 0x000fca0008000000 */
[----:B------:R-:W-:Y:S07]  /*0440*/  BRA.U !UP3, `(.L_x_8) ;  /* 0x000000010b207547 */ /* 0x000fee000b800000 */
[----:B------:R-:W-:Y:S01]  /*0450*/  UISETP.NE.U32.AND UP2, UPT, UR4, URZ, UPT ;  /* 0x000000ff0400728c */ /* 0x000fe2000bf45070 */
[----:B-----5:R-:W-:Y:S01]  /*0460*/  FSETP.NEU.AND P0, PT, R35, RZ, PT ;  /* 0x000000ff2300720b */ /* 0x020fe20003f0d000 */
[----:B------:R-:W-:Y:S02]  /*0470*/  USEL UR4, URZ, 0xffffffff, UP0 ;  /* 0xffffffffff047887 */ /* 0x000fe40008000000 */
[----:B------:R-:W-:-:S10]  /*0480*/  UISETP.NE.AND.EX UP2, UPT, UR5, URZ, UPT, UP2 ;  /* 0x000000ff0500728c */ /* 0x000fd4000bf45320 */
[----:B------:R-:W-:Y:S01]  /*0490*/  VOTEU.ANY UP1, P0 ;  /* 0x0000000000ff7886 */ /* 0x000fe20000020100 */
[----:B------:R-:W-:-:S04]  /*04a0*/  @!UP2 USEL UR4, URZ, 0xffffffff, UP1 ;  /* 0xffffffffff04a887 */ /* 0x000fc80008800000 */
[----:B------:R-:W-:-:S04]  /*04b0*/  ULOP3.LUT UR4, UR4, 0x1, URZ, 0xc0, !UPT ;  /* 0x0000000104047892 */ /* 0x000fc8000f8ec0ff */
[----:B------:R-:W-:-:S11]  /*04c0*/  UISETP.NE.U32.AND UP2, UPT, UR4, 0x1, UPT ;  /* 0x000000010400788c */ /* 0x000fd6000bf45070 */
.L_x_8:
[----:B-12---:R-:W1:Y:S01]  /*04d0*/  SHFL.IDX PT, R2, R65, RZ, 0x1f ;  /* 0x00001fff41027589 */ /* 0x006e6200000e0000 */
[----:B------:R-:W-:-:S04]  /*04e0*/  UISETP.NE.AND UP1, UPT, UR8, 0x2, UPT ;  /* 0x000000020800788c */ /* 0x000fc8000bf25270 */
[----:B------:R-:W-:Y:S01]  /*04f0*/  USEL UR6, URZ, 0x1, UP1 ;  /* 0x00000001ff067887 */ /* 0x000fe20008800000 */
[----:B-1----:R-:W-:-:S13]  /*0500*/  ISETP.NE.AND P0, PT, R2, RZ, PT ;  /* 0x000000ff0200720c */ /* 0x002fda0003f05270 */
[----:B------:R-:W-:Y:S05]  /*0510*/  @P0 BRA `(.L_x_9) ;  /* 0x0000000000480947 */ /* 0x000fea0003800000 */
[----:B------:R-:W1:Y:S01]  /*0520*/  S2UR UR5, SR_CgaCtaId ;  /* 0x00000000000579c3 */ /* 0x000e620000008800 */
[----:B------:R-:W-:Y:S01]  /*0530*/  UMOV UR7, 0x400 ;  /* 0x0000040000077882 */ /* 0x000fe20000000000 */
[----:B------:R-:W-:Y:S01]  /*0540*/  UMOV UR4, 0x1 ;  /* 0x0000000100047882 */ /* 0x000fe20000000000 */
[----:B------:R-:W-:Y:S01]  /*0550*/  ELECT P0, URZ, PT ;  /* 0x0000000000ff782f */ /* 0x000fe20003800000 */
[----:B------:R-:W-:-:S04]  /*0560*/  UIADD3 UR10, UPT, UPT, -UR4, 0x100000, URZ ;  /* 0x00100000040a7890 */ /* 0x000fc8000fffe1ff */
[----:B------:R-:W-:Y:S02]  /*0570*/  USHF.L.U32 UR11, UR10, 0xb, URZ ;  /* 0x0000000b0a0b7899 */ /* 0x000fe400080006ff */
[----:B------:R-:W-:Y:S02]  /*0580*/  USHF.L.U32 UR10, UR10, 0x1, URZ ;  /* 0x000000010a0a7899 */ /* 0x000fe400080006ff */
[----:B-1----:R-:W-:Y:S01]  /*0590*/  ULEA UR5, UR5, UR7, 0x18 ;  /* 0x0000000705057291 */ /* 0x002fe2000f8ec0ff */
[----:B------:R-:W1:Y:S11]  /*05a0*/  FENCE.VIEW.ASYNC.S ;  /* 0x00000000000073c6 */ /* 0x000e760000000000 */
[----:B-1----:R1:W2:Y:S01]  /*05b0*/  SYNCS.EXCH.64 URZ, [UR5], UR10 ;  /* 0x0000000a05ff75b2 */ /* 0x0022a20008000100 */
[----:B------:R1:W3:Y:S01]  /*05c0*/  SYNCS.EXCH.64 URZ, [UR5+0x20], UR10 ;  /* 0x0000200a05ff75b2 */ /* 0x0002e20008000100 */
[----:B------:R1:W4:Y:S01]  /*05d0*/  SYNCS.EXCH.64 URZ, [UR5+0x8], UR10 ;  /* 0x0000080a05ff75b2 */ /* 0x0003220008000100 */
[----:B------:R1:W1:Y:S01]  /*05e0*/  SYNCS.EXCH.64 URZ, [UR5+0x28], UR10 ;  /* 0x0000280a05ff75b2 */ /* 0x0002620008000100 */
[----:B------:R1:W1:Y:S01]  /*05f0*/  SYNCS.EXCH.64 URZ, [UR5+0x10], UR10 ;  /* 0x0000100a05ff75b2 */ /* 0x0002620008000100 */
[----:B------:R1:W1:Y:S01]  /*0600*/  SYNCS.EXCH.64 URZ, [UR5+0x30], UR10 ;  /* 0x0000300a05ff75b2 */ /* 0x0002620008000100 */
[----:B------:R1:W1:Y:S01]  /*0610*/  SYNCS.EXCH.64 URZ, [UR5+0x18], UR10 ;  /* 0x0000180a05ff75b2 */ /* 0x0002620008000100 */
[----:B------:R1:W1:Y:S01]  /*0620*/  SYNCS.EXCH.64 URZ, [UR5+0x38], UR10 ;  /* 0x0000380a05ff75b2 */ /* 0x0002620008000100 */
[----:B------:R-:W-:Y:S01]  /*0630*/  NOP ;  /* 0x0000000000007918 */ /* 0x000fe20000000000 */
.L_x_9:
[----:B------:R-:W2:Y:S01]  /*0640*/  SHFL.IDX PT, R2, R65, RZ, 0x1f ;  /* 0x00001fff41027589 */ /* 0x000ea200000e0000 */
[----:B------:R-:W-:Y:S01]  /*0650*/  NOP ;  /* 0x0000000000007918 */ /* 0x000fe20000000000 */
[----:B--2---:R-:W-:-:S13]  /*0660*/  ISETP.NE.AND P0, PT, R2, 0x1, PT ;  /* 0x000000010200780c */ /* 0x004fda0003f05270 */
[----:B------:R-:W-:Y:S05]  /*0670*/  @P0 BRA `(.L_x_10) ;  /* 0x0000000000500947 */ /* 0x000fea0003800000 */
[----:B------:R-:W2:Y:S01]  /*0680*/  S2UR UR7, SR_CgaCtaId ;  /* 0x00000000000779c3 */ /* 0x000ea20000008800 */
[----:B------:R-:W-:Y:S01]  /*0690*/  UMOV UR9, 0x400 ;  /* 0x0000040000097882 */ /* 0x000fe20000000000 */
[----:B-1----:R-:W-:Y:S01]  /*06a0*/  UMOV UR5, 0x20 ;  /* 0x0000002000057882 */ /* 0x002fe20000000000 */
[----:B------:R-:W-:Y:S01]  /*06b0*/  UMOV UR4, 0x80 ;  /* 0x0000008000047882 */ /* 0x000fe20000000000 */
[----:B------:R-:W-:-:S04]  /*06c0*/  UIADD3 UR10, UPT, UPT, -UR5, 0x100000, URZ ;  /* 0x00100000050a7890 */ /* 0x000fc8000fffe1ff */
[----:B------:R-:W-:Y:S02]  /*06d0*/  USHF.L.U32 UR11, UR10, 0xb, URZ ;  /* 0x0000000b0a0b7899 */ /* 0x000fe400080006ff */
[----:B------:R-:W-:Y:S02]  /*06e0*/  USHF.L.U32 UR10, UR10, 0x1, URZ ;  /* 0x000000010a0a7899 */ /* 0x000fe400080006ff */
[----:B------:R-:W-:-:S04]  /*06f0*/  UIADD3 UR4, UPT, UPT, -UR4, 0x100000, URZ ;  /* 0x0010000004047890 */ /* 0x000fc8000fffe1ff */
[----:B------:R-:W-:Y:S02]  /*0700*/  USHF.L.U32 UR5, UR4, 0xb, URZ ;  /* 0x0000000b04057899 */ /* 0x000fe400080006ff */
[----:B------:R-:W-:Y:S01]  /*0710*/  USHF.L.U32 UR4, UR4, 0x1, URZ ;  /* 0x0000000104047899 */ /* 0x000fe200080006ff */
[----:B------:R-:W-:Y:S01]  /*0720*/  ELECT P0, URZ, PT ;  /* 0x0000000000ff782f */ /* 0x000fe20003800000 */
[----:B--2---:R-:W-:Y:S01]  /*0730*/  ULEA UR7, UR7, UR9, 0x18 ;  /* 0x0000000907077291 */ /* 0x004fe2000f8ec0ff */
[----:B------:R-:W1:Y:S11]  /*0740*/  FENCE.VIEW.ASYNC.S ;  /* 0x00000000000073c6 */ /* 0x000e760000000000 */
[----:B-1----:R2:W1:Y:S01]  /*0750*/  SYNCS.EXCH.64 URZ, [UR7+0x40], UR10 ;  /* 0x0000400a07ff75b2 */ /* 0x0024620008000100 */
[----:B------:R2:W1:Y:S01]  /*0760*/  SYNCS.EXCH.64 URZ, [UR7+0x58], UR4 ;  /* 0x0000580407ff75b2 */ /* 0x0004620008000100 */
[----:B------:R2:W1:Y:S01]  /*0770*/  SYNCS.EXCH.64 URZ, [UR7+0x48], UR10 ;  /* 0x0000480a07ff75b2 */ /* 0x0004620008000100 */
[----:B------:R2:W1:Y:S01]  /*0780*/  SYNCS.EXCH.64 URZ, [UR7+0x60], UR4 ;  /* 0x0000600407ff75b2 */ /* 0x0004620008000100 */
[----:B------:R2:W1:Y:S01]  /*0790*/  SYNCS.EXCH.64 URZ, [UR7+0x50], UR10 ;  /* 0x0000500a07ff75b2 */ /* 0x0004620008000100 */
[----:B------:R2:W1:Y:S02]  /*07a0*/  SYNCS.EXCH.64 URZ, [UR7+0x68], UR4 ;  /* 0x0000680407ff75b2 */ /* 0x0004640008000100 */
[----:B--2---:R-:W-:Y:S01]  /*07b0*/  NOP ;  /* 0x0000000000007918 */ /* 0x004fe20000000000 */
.L_x_10:
[----:B------:R-:W2:Y:S01]  /*07c0*/  SHFL.IDX PT, R2, R65, RZ, 0x1f ;  /* 0x00001fff41027589 */ /* 0x000ea200000e0000 */
[----:B------:R-:W-:Y:S01]  /*07d0*/  NOP ;  /* 0x0000000000007918 */ /* 0x000fe20000000000 */
[----:B--2---:R-:W-:-:S13]  /*07e0*/  ISETP.NE.AND P0, PT, R2, 0x3, PT ;  /* 0x000000030200780c */ /* 0x004fda0003f05270 */
[----:B------:R-:W-:Y:S05]  /*07f0*/  @P0 BRA `(.L_x_11) ;  /* 0x0000000000300947 */ /* 0x000fea0003800000 */
[----:B-1----:R-:W1:Y:S01]  /*0800*/  S2UR UR5, SR_CgaCtaId ;  /* 0x00000000000579c3 */ /* 0x002e620000008800 */
        /* <DEDUP_REMOVED lines=8> */
[----:B-1----:R2:W1:Y:S01]  /*0890*/  SYNCS.EXCH.64 URZ, [UR5+0x70], UR10 ;  /* 0x0000700a05ff75b2 */ /* 0x0024620008000100 */
[----:B------:R2:W1:Y:S02]  /*08a0*/  SYNCS.EXCH.64 URZ, [UR5+0x78], UR10 ;  /* 0x0000780a05ff75b2 */ /* 0x0004640008000100 */
[----:B--2---:R-:W-:Y:S01]  /*08b0*/  NOP ;  /* 0x0000000000007918 */ /* 0x004fe20000000000 */
.L_x_11:
[----:B------:R-:W2:Y:S01]  /*08c0*/  SHFL.IDX PT, R2, R65, RZ, 0x1f ;  /* 0x00001fff41027589 */ /* 0x000ea200000e0000 */
[----:B------:R-:W-:Y:S01]  /*08d0*/  NOP ;  /* 0x0000000000007918 */ /* 0x000fe20000000000 */
[----:B--2---:R-:W-:-:S13]  /*08e0*/  ISETP.NE.AND P0, PT, R2, 0x4, PT ;  /* 0x000000040200780c */ /* 0x004fda0003f05270 */
[----:B------:R-:W-:Y:S05]  /*08f0*/  @P0 BRA `(.L_x_12) ;  /* 0x00000000004c0947 */ /* 0x000fea0003800000 */
[----:B-1----:R-:W1:Y:S01]  /*0900*/  S2UR UR5, SR_CgaCtaId ;  /* 0x00000000000579c3 */ /* 0x002e620000008800 */
[----:B------:R-:W-:Y:S01]  /*0910*/  UMOV UR9, 0x100 ;  /* 0x0000010000097882 */ /* 0x000fe20000000000 */
[----:B------:R-:W-:Y:S01]  /*0920*/  UMOV UR7, 0x400 ;  /* 0x0000040000077882 */ /* 0x000fe20000000000 */
[----:B------:R-:W-:Y:S01]  /*0930*/  USEL UR9, UR9, 0xe0, UP2 ;  /* 0x000000e009097887 */ /* 0x000fe20009000000 */
[----:B------:R-:W-:Y:S01]  /*0940*/  UMOV UR4, 0x1 ;  /* 0x0000000100047882 */ /* 0x000fe20000000000 */
[----:B------:R-:W-:Y:S01]  /*0950*/  ELECT P0, URZ, PT ;  /* 0x0000000000ff782f */ /* 0x000fe20003800000 */
[----:B------:R-:W-:-:S04]  /*0960*/  UIADD3 UR10, UPT, UPT, -UR4, 0x100000, URZ ;  /* 0x00100000040a7890 */ /* 0x000fc8000fffe1ff */
[----:B------:R-:W-:Y:S02]  /*0970*/  USHF.L.U32 UR11, UR10, 0xb, URZ ;  /* 0x0000000b0a0b7899 */ /* 0x000fe400080006ff */
[----:B------:R-:W-:Y:S02]  /*0980*/  USHF.L.U32 UR10, UR10, 0x1, URZ ;  /* 0x000000010a0a7899 */ /* 0x000fe400080006ff */
[----:B------:R-:W-:-:S04]  /*0990*/  UIADD3 UR12, UPT, UPT, -UR9, 0x100000, URZ ;  /* 0x00100000090c7890 */ /* 0x000fc8000fffe1ff */
[----:B------:R-:W-:Y:S02]  /*09a0*/  USHF.L.U32 UR13, UR12, 0xb, URZ ;  /* 0x0000000b0c0d7899 */ /* 0x000fe400080006ff */
[----:B------:R-:W-:Y:S02]  /*09b0*/  USHF.L.U32 UR12, UR12, 0x1, URZ ;  /* 0x000000010c0c7899 */ /* 0x000fe400080006ff */
[----:B-1----:R-:W-:Y:S01]  /*09c0*/  ULEA UR5, UR5, UR7, 0x18 ;  /* 0x0000000705057291 */ /* 0x002fe2000f8ec0ff */
[----:B------:R-:W1:Y:S11]  /*09d0*/  FENCE.VIEW.ASYNC.S ;  /* 0x00000000000073c6 */ /* 0x000e760000000000 */
[----:B-1----:R2:W1:Y:S01]  /*09e0*/  SYNCS.EXCH.64 URZ, [UR5+0x80], UR10 ;  /* 0x0000800a05ff75b2 */ /* 0x0024620008000100 */
[----:B------:R2:W1:Y:S01]  /*09f0*/  SYNCS.EXCH.64 URZ, [UR5+0x90], UR12 ;  /* 0x0000900c05ff75b2 */ /* 0x0004620008000100 */
[----:B------:R2:W1:Y:S01]  /*0a00*/  SYNCS.EXCH.64 URZ, [UR5+0x88], UR10 ;  /* 0x0000880a05ff75b2 */ /* 0x0004620008000100 */
[----:B------:R2:W1:Y:S02]  /*0a10*/  SYNCS.EXCH.64 URZ, [UR5+0x98], UR12 ;  /* 0x0000980c05ff75b2 */ /* 0x0004640008000100 */
[----:B--2---:R-:W-:Y:S01]  /*0a20*/  NOP ;  /* 0x0000000000007918 */ /* 0x004fe20000000000 */
.L_x_12:
        /* <DEDUP_REMOVED lines=22> */
[----:B------:R2:W1:Y:S01]  /*0b90*/  SYNCS.EXCH.64 URZ, [UR7+0xd0], UR4 ;  /* 0x0000d00407ff75b2 */ /* 0x0004620008000100 */
[----:B------:R2:W1:Y:S01]  /*0ba0*/  SYNCS.EXCH.64 URZ, [UR7+0xb8], UR10 ;  /* 0x0000b80a07ff75b2 */ /* 0x0004620008000100 */
[----:B------:R2:W1:Y:S02]  /*0bb0*/  SYNCS.EXCH.64 URZ, [UR7+0xd8], UR4 ;  /* 0x0000d80407ff75b2 */ /* 0x0004640008000100 */
[----:B--2---:R-:W-:Y:S01]  /*0bc0*/  NOP ;  /* 0x0000000000007918 */ /* 0x004fe20000000000 */
.L_x_13:
        /* <DEDUP_REMOVED lines=18> */
.L_x_14:
[----:B-1----:R-:W1:Y:S01]  /*0cf0*/  S2UR UR5, SR_CTAID.X ;  /* 0x00000000000579c3 */ /* 0x002e620000002500 */
[----:B------:R-:W-:-:S05]  /*0d00*/  CS2R.32 R59, SR_CgaSize ;  /* 0x00000000003b7805 */ /* 0x000fca0000008a00 */
[----:B------:R-:W-:-:S05]  /*0d10*/  IMAD R59, R59, -0xa0, RZ ;  /* 0xffffff603b3b7824 */ /* 0x000fca00078e02ff */
[----:B------:R-:W-:-:S14]  /*0d20*/  R2UR UR9, R59 ;  /* 0x000000003b0972ca */ /* 0x000fdc00000e0000 */
[----:B------:R-:W2:Y:S01]  /*0d30*/  LDCU UR9, c[0x0][UR9+0x2b0] ;  /* 0x00005600090977ac */ /* 0x000ea20008000800 */
[----:B------:R-:W-:Y:S01]  /*0d40*/  NOP ;  /* 0x0000000000007918 */ /* 0x000fe20000000000 */
[----:B------:R-:W-:-:S05]  /*0d50*/  CS2R.32 R59, SR_CgaSize ;  /* 0x00000000003b7805 */ /* 0x000fca0000008a00 */
[----:B------:R-:W-:-:S05]  /*0d60*/  IMAD R59, R59, -0xa0, RZ ;  /* 0xffffff603b3b7824 */ /* 0x000fca00078e02ff */
[----:B------:R-:W-:-:S14]  /*0d70*/  R2UR UR7, R59 ;  /* 0x000000003b0772ca */ /* 0x000fdc00000e0000 */
[----:B------:R-:W3:Y:S01]  /*0d80*/  LDCU UR7, c[0x0][UR7+0x2b4] ;  /* 0x00005680070777ac */ /* 0x000ee20008000800 */
[----:B------:R-:W4:Y:S08]  /*0d90*/  S2UR UR4, SR_CTAID.Y ;  /* 0x00000000000479c3 */ /* 0x000f300000002600 */
[----:B------:R-:W3:Y:S01]  /*0da0*/  LDC R10, c[0x0][0xb24] ;  /* 0x0002c900ff0a7b82 */ /* 0x000ee20000000800 */
[----:B-1----:R-:W-:-:S02]  /*0db0*/  I2FP.F32.U32 R59, UR5 ;  /* 0x00000005003b7c45 */ /* 0x002fc40008201000 */
[----:B------:R-:W-:-:S05]  /*0dc0*/  CS2R.32 R3, SR_CgaSize ;  /* 0x0000000000037805 */ /* 0x000fca0000008a00 */
[----:B------:R-:W-:-:S06]  /*0dd0*/  IMAD R3, R3, -0xa0, RZ ;  /* 0xffffff6003037824 */ /* 0x000fcc00078e02ff */
[----:B------:R-:W1:Y:S01]  /*0de0*/  LDC R3, c[0x0][R3+0x2a0] ;  /* 0x0000a80003037b82 */ /* 0x000e620000000800 */
[----:B------:R-:W-:Y:S01]  /*0df0*/  MOV R21, UR5 ;  /* 0x0000000500157c02 */ /* 0x000fe20008000f00 */
[----:B--2---:R-:W-:Y:S01]  /*0e00*/  FMUL R59, R59, UR9 ;  /* 0x000000093b3b7c20 */ /* 0x004fe20008400000 */
[----:B----4-:R-:W-:Y:S02]  /*0e10*/  I2FP.F32.U32 R58, UR4 ;  /* 0x00000004003a7c45 */ /* 0x010fe40008201000 */
[----:B------:R-:W-:-:S05]  /*0e20*/  CS2R.32 R2, SR_CgaSize ;  /* 0x0000000000027805 */ /* 0x000fca0000008a00 */
[----:B------:R-:W-:-:S06]  /*0e30*/  IMAD R2, R2, -0xa0, RZ ;  /* 0xffffff6002027824 */ /* 0x000fcc00078e02ff */
[----:B------:R-:W2:Y:S01]  /*0e40*/  LDC R2, c[0x0][R2+0x2a4] ;  /* 0x0000a90002027b82 */ /* 0x000ea20000000800 */
[----:B------:R-:W-:Y:S01]  /*0e50*/  MOV R20, UR4 ;  /* 0x0000000400147c02 */ /* 0x000fe20008000f00 */
[----:B------:R-:W4:Y:S01]  /*0e60*/  F2I.U32.TRUNC.NTZ R59, R59 ;  /* 0x0000003b003b7305 */ /* 0x000f22000020f000 */
[----:B---3--:R-:W-:-:S05]  /*0e70*/  FMUL R58, R58, UR7 ;  /* 0x000000073a3a7c20 */ /* 0x008fca0008400000 */
[----:B------:R-:W-:Y:S01]  /*0e80*/  BAR.SYNC.DEFER_BLOCKING 0x0 ;  /* 0x0000000000007b1d */ /* 0x000fe20000010000 */
[----:B------:R-:W-:-:S05]  /*0e90*/  ISETP.GE.AND P0, PT, R10, 0x1, PT ;  /* 0x000000010a00780c */ /* 0x000fca0003f06270 */
[----:B------:R-:W3:Y:S02]  /*0ea0*/  F2I.U32.TRUNC.NTZ R58, R58 ;  /* 0x0000003a003a7305 */ /* 0x000ee4000020f000 */
[----:B------:R-:W2:Y:S01]  /*0eb0*/  S2UR UR36, SR_CTAID.Z ;  /* 0x00000000002479c3 */ /* 0x000ea20000002700 */
[----:B----4-:R-:W-:-:S05]  /*0ec0*/  IADD3 R59, PT, PT, -R59, RZ, RZ ;  /* 0x000000ff3b3b7210 */ /* 0x010fca0007ffe1ff */
[----:B-1----:R-:W-:Y:S01]  /*0ed0*/  IMAD R59, R3, R59, UR5 ;  /* 0x00000005033b7e24 */ /* 0x002fe2000f8e023b */
[----:B---3--:R-:W-:-:S05]  /*0ee0*/  IADD3 R58, PT, PT, -R58, RZ, RZ ;  /* 0x000000ff3a3a7210 */ /* 0x008fca0007ffe1ff */
[----:B--2---:R-:W-:Y:S01]  /*0ef0*/  IMAD R58, R2, R58, UR4 ;  /* 0x00000004023a7e24 */ /* 0x004fe2000f8e023a */
[----:B------:R-:W-:Y:S06]  /*0f00*/  @!P0 BRA `(.L_x_15) ;  /* 0x0000000000b88947 */ /* 0x000fec0003800000 */
[----:B------:R-:W1:Y:S01]  /*0f10*/  LDC.64 R4, c[0x0][0xb18] ;  /* 0x0002c600ff047b82 */ /* 0x000e620000000a00 */
[----:B------:R-:W-:-:S07]  /*0f20*/  ISETP.NE.AND P0, PT, R10, 0x1, PT ;  /* 0x000000010a00780c */ /* 0x000fce0003f05270 */
[----:B------:R-:W2:Y:S08]  /*0f30*/  LDC R9, c[0x0][0xb0c] ;  /* 0x0002c300ff097b82 */ /* 0x000eb00000000800 */
[----:B------:R-:W3:Y:S08]  /*0f40*/  LDC R12, c[0x0][0x370] ;  /* 0x0000dc00ff0c7b82 */ /* 0x000ef00000000800 */
[----:B------:R-:W4:Y:S01]  /*0f50*/  LDC R11, c[0x0][0x374] ;  /* 0x0000dd00ff0b7b82 */ /* 0x000f220000000800 */
[----:B-1----:R-:W-:-:S07]  /*0f60*/  ISETP.NE.AND P1, PT, R4, 0x1, PT ;  /* 0x000000010400780c */ /* 0x002fce0003f25270 */
[----:B------:R-:W3:Y:S01]  /*0f70*/  LDC.64 R6, c[0x0][0xb10] ;  /* 0x0002c400ff067b82 */ /* 0x000ee20000000a00 */
[----:B--2---:R-:W-:-:S07]  /*0f80*/  ISETP.NE.AND P2, PT, R9, 0x1, PT ;  /* 0x000000010900780c */ /* 0x004fce0003f45270 */
[----:B------:R-:W1:Y:S08]  /*0f90*/  LDC R8, c[0x0][0xb20] ;  /* 0x0002c800ff087b82 */ /* 0x000e700000000800 */
[----:B------:R-:W2:Y:S01]  /*0fa0*/  LDC.64 R2, c[0x0][0xb28] ;  /* 0x0002ca00ff027b82 */ /* 0x000ea20000000a00 */
[----:B----4-:R-:W-:-:S04]  /*0fb0*/  IMAD.HI.U32 R13, R11, R5, RZ ;  /* 0x000000050b0d7227 */ /* 0x010fc800078e00ff */
[----:B------:R-:W-:-:S04]  /*0fc0*/  IMAD.HI.U32 R5, R20, R5, RZ ;  /* 0x0000000514057227 */ /* 0x000fc800078e00ff */
[----:B---3--:R-:W-:-:S05]  /*0fd0*/  IMAD.HI.U32 R14, R12, R6, RZ ;  /* 0x000000060c0e7227 */ /* 0x008fca00078e00ff */
[-C--:B------:R-:W-:Y:S01]  /*0fe0*/  @P2 SHF.R.U32.HI R12, RZ, R7.reuse, R14 ;  /* 0x00000007ff0c2219 */ /* 0x080fe2000001160e */
[----:B------:R-:W-:Y:S01]  /*0ff0*/  IMAD.HI.U32 R14, R21, R6, RZ ;  /* 0x00000006150e7227 */ /* 0x000fe200078e00ff */
[-C--:B-1----:R-:W-:Y:S02]  /*1000*/  @P1 SHF.R.U32.HI R11, RZ, R8.reuse, R13 ;  /* 0x00000008ff0b1219 */ /* 0x082fe4000001160d */
[----:B------:R-:W-:Y:S02]  /*1010*/  SHF.R.U32.HI R5, RZ, R8, R5 ;  /* 0x00000008ff057219 */ /* 0x000fe40000011605 */
[----:B------:R-:W-:Y:S02]  /*1020*/  SHF.R.U32.HI R14, RZ, R7, R14 ;  /* 0x00000007ff0e7219 */ /* 0x000fe4000001160e */
[----:B------:R-:W-:Y:S01]  /*1030*/  SEL R5, R20, R5, !P1 ;  /* 0x0000000514057207 */ /* 0x000fe20004800000 */
[----:B--2---:R-:W-:Y:S01]  /*1040*/  IMAD.HI.U32 R13, R11, R2, RZ ;  /* 0x000000020b0d7227 */ /* 0x004fe200078e00ff */
[----:B------:R-:W-:-:S03]  /*1050*/  SEL R14, R21, R14, !P2 ;  /* 0x0000000e150e7207 */ /* 0x000fc60005000000 */
[----:B------:R-:W-:Y:S01]  /*1060*/  IMAD.HI.U32 R6, R12, R2, RZ ;  /* 0x000000020c067227 */ /* 0x000fe200078e00ff */
[----:B------:R-:W-:-:S04]  /*1070*/  @P0 SHF.R.U32.HI R11, RZ, R3, R13 ;  /* 0x00000003ff0b0219 */ /* 0x000fc8000001160d */
[----:B------:R-:W-:Y:S01]  /*1080*/  @P0 SHF.R.U32.HI R12, RZ, R3, R6 ;  /* 0x00000003ff0c0219 */ /* 0x000fe20000011606 */
[----:B------:R-:W-:-:S04]  /*1090*/  IMAD R11, R11, R10, RZ ;  /* 0x0000000a0b0b7224 */ /* 0x000fc800078e02ff */
[----:B------:R-:W-:Y:S01]  /*10a0*/  IMAD R6, R12, R10, RZ ;  /* 0x0000000a0c067224 */ /* 0x000fe200078e02ff */
[----:B------:R-:W-:-:S04]  /*10b0*/  ISETP.GE.AND P1, PT, R5, R11, PT ;  /* 0x0000000b0500720c */ /* 0x000fc80003f26270 */
[----:B------:R-:W-:Y:S01]  /*10c0*/  ISETP.GE.OR P1, PT, R14, R6, P1 ;  /* 0x000000060e00720c */ /* 0x000fe20000f26670 */
[----:B------:R-:W-:-:S05]  /*10d0*/  IMAD.HI.U32 R6, R5, R2, RZ ;  /* 0x0000000205067227 */ /* 0x000fca00078e00ff */
[----:B------:R-:W-:-:S04]  /*10e0*/  SHF.R.U32.HI R6, RZ, R3, R6 ;  /* 0x00000003ff067219 */ /* 0x000fc80000011606 */
[----:B------:R-:W-:-:S03]  /*10f0*/  SEL R6, R5, R6, !P0 ;  /* 0x0000000605067207 */ /* 0x000fc60004000000 */
[----:B------:R-:W-:Y:S01]  /*1100*/  @!P1 IMAD.HI.U32 R7, R14, R2, RZ ;  /* 0x000000020e079227 */ /* 0x000fe200078e00ff */
[----:B------:R-:W-:-:S04]  /*1110*/  IADD3 R2, PT, PT, -R6, RZ, RZ ;  /* 0x000000ff06027210 */ /* 0x000fc80007ffe1ff */
[----:B------:R-:W-:Y:S01]  /*1120*/  @!P1 SHF.R.U32.HI R3, RZ, R3, R7 ;  /* 0x00000003ff039219 */ /* 0x000fe20000011607 */
[----:B------:R-:W-:Y:S01]  /*1130*/  IMAD R2, R10, R2, R5 ;  /* 0x000000020a027224 */ /* 0x000fe200078e0205 */
[----:B------:R-:W-:Y:S02]  /*1140*/  IADD3 R7, PT, PT, -R5, RZ, RZ ;  /* 0x000000ff05077210 */ /* 0x000fe40007ffe1ff */
[----:B------:R-:W-:-:S03]  /*1150*/  @!P1 SEL R3, R14, R3, !P0 ;  /* 0x000000030e039207 */ /* 0x000fc60004000000 */
[----:B------:R-:W-:Y:S02]  /*1160*/  IMAD R7, R4, R7, R20 ;  /* 0x0000000704077224 */ /* 0x000fe400078e0214 */
[--C-:B------:R-:W-:Y:S02]  /*1170*/  @!P1 IMAD.IADD R6, R6, 0x1, -R3.reuse ;  /* 0x0000000106069824 */ /* 0x100fe400078e0a03 */
[----:B------:R-:W-:Y:S01]  /*1180*/  @!P1 IMAD R3, R2, R12, R3 ;  /* 0x0000000c02039224 */ /* 0x000fe200078e0203 */
[----:B------:R-:W-:Y:S01]  /*1190*/  IADD3 R2, PT, PT, -R14, RZ, RZ ;  /* 0x000000ff0e027210 */ /* 0x000fe20007ffe1ff */
[----:B------:R-:W-:Y:S02]  /*11a0*/  @!P1 IMAD R5, R6, R10, R14 ;  /* 0x0000000a06059224 */ /* 0x000fe400078e020e */
[----:B------:R-:W-:Y:S02]  /*11b0*/  @!P1 IMAD.MOV.U32 R14, RZ, RZ, R3 ;  /* 0x000000ffff0e9224 */ /* 0x000fe400078e0003 */
[----:B------:R-:W-:-:S02]  /*11c0*/  IMAD R2, R9, R2, R21 ;  /* 0x0000000209027224 */ /* 0x000fc400078e0215 */
[----:B------:R-:W-:Y:S02]  /*11d0*/  IMAD R20, R5, R4, R7 ;  /* 0x0000000405147224 */ /* 0x000fe400078e0207 */
[----:B------:R-:W-:Y:S02]  /*11e0*/  IMAD R21, R14, R9, R2 ;  /* 0x000000090e157224 */ /* 0x000fe400078e0202 */
.L_x_15:
[----:B------:R-:W1:Y:S01]  /*11f0*/  LDCU UR4, c[0x0][0xb30] ;  /* 0x00016600ff0477ac */ /* 0x000e620008000800 */
[----:B------:R-:W2:Y:S08]  /*1200*/  S2UR UR37, SR_CgaCtaId ;  /* 0x00000000002579c3 */ /* 0x000eb00000008800 */
[----:B------:R-:W3:Y:S01]  /*1210*/  LDC R26, c[0x0][0xb24] ;  /* 0x0002c900ff1a7b82 */ /* 0x000ee20000000800 */
[----:B-1----:R-:W-:-:S09]  /*1220*/  UISETP.NE.AND UP1, UPT, UR4, 0x1, UPT ;  /* 0x000000010400788c */ /* 0x002fd2000bf25270 */
[----:B--2---:R-:W-:Y:S05]  /*1230*/  BRA.U UP1, `(.L_x_16) ;  /* 0x0000000101407547 */ /* 0x004fea000b800000 */
[----:B------:R-:W1:Y:S08]  /*1240*/  LDC.64 R4, c[0x0][0xb10] ;  /* 0x0002c400ff047b82 */ /* 0x000e700000000a00 */
[----:B------:R-:W2:Y:S08]  /*1250*/  LDC.64 R2, c[0x0][0xb18] ;  /* 0x0002c600ff027b82 */ /* 0x000eb00000000a00 */
[----:B------:R-:W4:Y:S08]  /*1260*/  LDC R6, c[0x0][0xb20] ;  /* 0x0002c800ff067b82 */ /* 0x000f300000000800 */
[----:B------:R-:W3:Y:S01]  /*1270*/  LDC R7, c[0x0][0xb0c] ;  /* 0x0002c300ff077b82 */ /* 0x000ee20000000800 */
[----:B-1----:R-:W-:-:S05]  /*1280*/  IMAD.HI.U32 R4, R21, R4, RZ ;  /* 0x0000000415047227 */ /* 0x002fca00078e00ff */
[----:B------:R-:W-:Y:S01]  /*1290*/  SHF.R.U32.HI R4, RZ, R5, R4 ;  /* 0x00000005ff047219 */ /* 0x000fe20000011604 */
[----:B--2---:R-:W-:Y:S01]  /*12a0*/  IMAD.HI.U32 R3, R20, R3, RZ ;  /* 0x0000000314037227 */ /* 0x004fe200078e00ff */
[----:B------:R-:W-:-:S04]  /*12b0*/  ISETP.NE.AND P0, PT, R2, 0x1, PT ;  /* 0x000000010200780c */ /* 0x000fc80003f05270 */
[----:B----4-:R-:W-:-:S04]  /*12c0*/  SHF.R.U32.HI R3, RZ, R6, R3 ;  /* 0x00000006ff037219 */ /* 0x010fc80000011603 */
[----:B------:R-:W-:Y:S02]  /*12d0*/  SEL R3, R20, R3, !P0 ;  /* 0x0000000314037207 */ /* 0x000fe40004000000 */
[----:B---3--:R-:W-:-:S04]  /*12e0*/  ISETP.NE.AND P1, PT, R7, 0x1, PT ;  /* 0x000000010700780c */ /* 0x008fc80003f25270 */
[----:B------:R-:W-:-:S05]  /*12f0*/  SEL R4, R21, R4, !P1 ;  /* 0x0000000415047207 */ /* 0x000fca0004800000 */
[----:B------:R-:W-:Y:S02]  /*1300*/  IMAD.IADD R5, R3, 0x1, -R4 ;  /* 0x0000000103057824 */ /* 0x000fe400078e0a04 */
[----:B------:R-:W-:Y:S02]  /*1310*/  IMAD.IADD R3, R4, 0x1, -R3 ;  /* 0x0000000104037824 */ /* 0x000fe400078e0a03 */
[----:B------:R-:W-:Y:S02]  /*1320*/  IMAD R21, R5, R7, R21 ;  /* 0x0000000705157224 */ /* 0x000fe400078e0215 */
[----:B------:R-:W-:-:S07]  /*1330*/  IMAD R20, R3, R2, R20 ;  /* 0x0000000203147224 */ /* 0x000fce00078e0214 */
.L_x_16:
[----:B------:R-:W-:Y:S01]  /*1340*/  BAR.SYNC.DEFER_BLOCKING 0x0 ;  /* 0x0000000000007b1d */ /* 0x000fe20000010000 */
[----:B------:R-:W-:Y:S01]  /*1350*/  UISETP.NE.AND UP1, UPT, UR8, 0x2, UPT ;  /* 0x000000020800788c */ /* 0x000fe2000bf25270 */
[----:B------:R-:W-:Y:S02]  /*1360*/  ISETP.NE.OR P5, PT, R0, 0x2, !P5 ;  /* 0x000000020000780c */ /* 0x000fe40006fa5670 */
[----:B------:R-:W-:-:S06]  /*1370*/  LOP3.LUT R2, R70, 0x1f, RZ, 0xc0, !PT ;  /* 0x0000001f46027812 */ /* 0x000fcc00078ec0ff */
[----:B------:R-:W-:Y:S05]  /*1380*/  BRA.U UP1, `(.L_x_17) ;  /* 0x0000001101547547 */ /* 0x000fea000b800000 */
[----:B------:R-:W1:Y:S01]  /*1390*/  LDCU UR13, c[0x0][0x38c] ;  /* 0x00007180ff0d77ac */ /* 0x000e620008000800 */
[----:B------:R-:W2:Y:S01]  /*13a0*/  LDC R8, c[0x0][0x370] ;  /* 0x0000dc00ff087b82 */ /* 0x000ea20000000800 */
[----:B------:R-:W-:Y:S01]  /*13b0*/  PLOP3.LUT P1, PT, PT, PT, UP2, 0x80, 0x8 ;  /* 0x000000000008781c */ /* 0x000fe20003f2f028 */
[----:B------:R-:W-:Y:S01]  /*13c0*/  IMAD.MOV.U32 R15, RZ, RZ, 0x1 ;  /* 0x00000001ff0f7424 */ /* 0x000fe200078e00ff */
[----:B------:R-:W-:Y:S01]  /*13d0*/  ISETP.EQ.OR P4, PT, R2, RZ, P5 ;  /* 0x000000ff0200720c */ /* 0x000fe20002f82670 */
[----:B------:R-:W-:Y:S01]  /*13e0*/  IMAD.MOV.U32 R14, RZ, RZ, RZ ;  /* 0x000000ffff0e7224 */ /* 0x000fe200078e00ff */
[----:B------:R-:W-:Y:S02]  /*13f0*/  PLOP3.LUT P1, PT, P1, PT, PT, 0x8, 0x80 ;  /* 0x000000000080781c */ /* 0x000fe40000f2e170 */
[----:B------:R-:W-:Y:S01]  /*1400*/  CS2R R12, SRZ ;  /* 0x00000000000c7805 */ /* 0x000fe2000001ff00 */
[----:B------:R-:W-:Y:S01]  /*1410*/  IMAD.MOV.U32 R11, RZ, RZ, 0x1 ;  /* 0x00000001ff0b7424 */ /* 0x000fe200078e00ff */
[----:B------:R-:W4:Y:S01]  /*1420*/  LDC R0, c[0x0][0x374] ;  /* 0x0000dd00ff007b82 */ /* 0x000f220000000800 */
[----:B------:R-:W2:Y:S01]  /*1430*/  LDCU.64 UR22, c[0x0][0x348] ;  /* 0x00006900ff1677ac */ /* 0x000ea20008000a00 */
[----:B------:R-:W-:Y:S01]  /*1440*/  UMOV UR6, URZ ;  /* 0x000000ff00067c82 */ /* 0x000fe20008000000 */
[----:B-1----:R-:W-:-:S04]  /*1450*/  UIADD3 UR5, UPT, UPT, UR13, 0x3f, URZ ;  /* 0x0000003f0d057890 */ /* 0x002fc8000fffe0ff */
[----:B------:R-:W-:-:S04]  /*1460*/  USHF.R.S32.HI UR4, URZ, 0x1f, UR5 ;  /* 0x0000001fff047899 */ /* 0x000fc80008011405 */
[----:B------:R-:W-:-:S04]  /*1470*/  ULEA.HI UR4, UR4, UR5, URZ, 0x6 ;  /* 0x0000000504047291 */ /* 0x000fc8000f8f30ff */
[----:B------:R-:W-:Y:S02]  /*1480*/  USHF.R.S32.HI UR15, URZ, 0x6, UR4 ;  /* 0x00000006ff0f7899 */ /* 0x000fe40008011404 */
[----:B------:R-:W-:Y:S02]  /*1490*/  UIADD3 UR4, UPT, UPT, UR13, -0x1, URZ ;  /* 0xffffffff0d047890 */ /* 0x000fe4000fffe0ff */
[----:B------:R-:W-:Y:S02]  /*14a0*/  UISETP.LT.U32.AND UP0, UPT, UR15, 0x4, UPT ;  /* 0x000000040f00788c */ /* 0x000fe4000bf01070 */
[----:B------:R-:W-:Y:S02]  /*14b0*/  UISETP.GE.U32.AND UP1, UPT, UR4, -0x7f, UPT ;  /* 0xffffff810400788c */ /* 0x000fe4000bf26070 */
[----:B------:R-:W-:Y:S02]  /*14c0*/  USEL UR14, UR15, 0x4, UP0 ;  /* 0x000000040f0e7887 */ /* 0x000fe40008000000 */
[----:B------:R-:W-:-:S02]  /*14d0*/  UIADD3 UR13, UPT, UPT, UR13, 0x7e, URZ ;  /* 0x0000007e0d0d7890 */ /* 0x000fc4000fffe0ff */
[----:B------:R-:W-:Y:S02]  /*14e0*/  UIADD3 UR5, UPT, UPT, UR14, -0x1, URZ ;  /* 0xffffffff0e057890 */ /* 0x000fe4000fffe0ff */
[----:B------:R-:W-:-:S03]  /*14f0*/  UIADD3 UR7, UPT, UPT, UR15, -UR14, URZ ;  /* 0x8000000e0f077290 */ /* 0x000fc6000fffe0ff */
[----:B------:R-:W-:-:S04]  /*1500*/  @UP1 UIADD3 UR5, UPT, UPT, UR14, URZ, URZ ;  /* 0x000000ff0e051290 */ /* 0x000fc8000fffe0ff */
[----:B--2---:R-:W-:-:S12]  /*1510*/  UIADD3 UR5, UPT, UPT, UR5, 0x1, URZ ;  /* 0x0000000105057890 */ /* 0x004fd8000fffe0ff */
.L_x_35:
[----:B------:R-:W-:Y:S01]  /*1520*/  UISETP.NE.AND UP0, UPT, UR37, URZ, UPT ;  /* 0x000000ff2500728c */ /* 0x000fe2000bf05270 */
[----:B------:R-:W1:Y:S08]  /*1530*/  S2UR UR37, SR_CgaCtaId ;  /* 0x00000000002579c3 */ /* 0x000e700000008800 */
[----:B------:R-:W-:Y:S05]  /*1540*/  BRA.U UP0, `(.L_x_18) ;  /* 0x0000000100347547 */ /* 0x000fea000b800000 */
[----:B------:R-:W2:Y:S01]  /*1550*/  S2R R2, SR_CgaCtaId ;  /* 0x0000000000027919 */ /* 0x000ea20000008800 */
[----:B------:R-:W-:-:S04]  /*1560*/  MOV R3, 0x400 ;  /* 0x0000040000037802 */ /* 0x000fc80000000f00 */
[----:B--2---:R-:W-:Y:S02]  /*1570*/  LEA R2, R2, R3, 0x18 ;  /* 0x0000000302027211 */ /* 0x004fe400078ec0ff */
[----:B------:R-:W-:-:S03]  /*1580*/  SHF.L.U32 R3, R11, 0x1f, RZ ;  /* 0x0000001f0b037819 */ /* 0x000fc600000006ff */
[----:B------:R-:W-:-:S04]  /*1590*/  IMAD R2, R12, 0x8, R2 ;  /* 0x000000080c027824 */ /* 0x000fc800078e0202 */
[----:B------:R-:W2:Y:S02]  /*15a0*/  SYNCS.PHASECHK.TRANS64.TRYWAIT P0, [R2+URZ+0xf0], R3 ;  /* 0x0000f003020075a7 */ /* 0x000ea400080011ff */
[----:B--2---:R-:W-:Y:S05]  /*15b0*/  @!P0 BRA `(.L_x_19) ;  /* 0x0000005400e88947 */ /* 0x004fea0003800000 */
.L_x_115:
[----:B------:R-:W-:Y:S01]  /*15c0*/  VIADD R12, R12, 0x1 ;  /* 0x000000010c0c7836 */ /* 0x000fe20000000000 */
[----:B------:R2:W-:Y:S04]  /*15d0*/  SYNCS.ARRIVE.TRANS64.A1T0 RZ, [R2+URZ+0xe0], RZ ;  /* 0x0000e0ff02ff79a7 */ /* 0x0005e800081000ff */
[----:B------:R-:W-:-:S04]  /*15e0*/  ISETP.NE.AND P0, PT, R12, 0x2, PT ;  /* 0x000000020c00780c */ /* 0x000fc80003f05270 */
[----:B------:R-:W-:Y:S02]  /*15f0*/  SEL R12, R12, RZ, P0 ;  /* 0x000000ff0c0c7207 */ /* 0x000fe40000000000 */
[----:B--2---:R-:W-:-:S04]  /*1600*/  SEL R2, RZ, 0x1, P0 ;  /* 0x00000001ff027807 */ /* 0x004fc80000000000 */
[----:B------:R-:W-:-:S07]  /*1610*/  LOP3.LUT R11, R11, R2, RZ, 0x3c, !PT ;  /* 0x000000020b0b7212 */ /* 0x000fce00078e3cff */
.L_x_18:
[----:B------:R-:W-:Y:S01]  /*1620*/  UMOV UR4, 0x400 ;  /* 0x0000040000047882 */ /* 0x000fe20000000000 */
[----:B------:R-:W-:Y:S01]  /*1630*/  SHF.L.U32 R2, R15, 0x1f, RZ ;  /* 0x0000001f0f027819 */ /* 0x000fe200000006ff */
[----:B-1----:R-:W-:Y:S01]  /*1640*/  ULEA UR4, UR37, UR4, 0x18 ;  /* 0x0000000425047291 */ /* 0x002fe2000f8ec0ff */
[----:B------:R-:W-:Y:S01]  /*1650*/  R2UR UR35, R21 ;  /* 0x00000000152372ca */ /* 0x000fe200000e0000 */
[----:B------:R-:W-:Y:S01]  /*1660*/  UISETP.GE.U32.AND UP0, UPT, UR13, 0x7f, UPT ;  /* 0x0000007f0d00788c */ /* 0x000fe2000bf06070 */
[----:B------:R-:W-:Y:S01]  /*1670*/  R2UR UR11, R20 ;  /* 0x00000000140b72ca */ /* 0x000fe200000e0000 */
[----:B------:R-:W-:Y:S01]  /*1680*/  ULEA UR8, UR6, UR4, 0x3 ;  /* 0x0000000406087291 */ /* 0x000fe2000f8e18ff */
[----:B------:R-:W-:-:S08]  /*1690*/  UMOV UR24, URZ ;  /* 0x000000ff00187c82 */ /* 0x000fd00008000000 */
[----:B------:R1:W2:Y:S01]  /*16a0*/  SYNCS.PHASECHK.TRANS64.TRYWAIT P0, [UR8+0x20], R2 ;  /* 0x00002002ff0075a7 */ /* 0x0002a20008001108 */
[----:B------:R-:W-:Y:S02]  /*16b0*/  USHF.L.U32 UR35, UR35, 0x6, URZ ;  /* 0x0000000623237899 */ /* 0x000fe400080006ff */
[----:B------:R-:W-:Y:S01]  /*16c0*/  USHF.L.U32 UR11, UR11, 0x6, URZ ;  /* 0x000000060b0b7899 */ /* 0x000fe200080006ff */
[----:B------:R-:W-:Y:S11]  /*16d0*/  BRA.U !UP0, `(.L_x_20) ;  /* 0x0000000108a47547 */ /* 0x000ff6000b800000 */
[----:B------:R-:W-:Y:S01]  /*16e0*/  UMOV UR16, URZ ;  /* 0x000000ff00107c82 */ /* 0x000fe20008000000 */
[----:B------:R-:W-:-:S05]  /*16f0*/  UMOV UR17, UR6 ;  /* 0x0000000600117c82 */ /* 0x000fca0008000000 */
.L_x_25:
[----:B-1----:R-:W-:Y:S01]  /*1700*/  ULEA UR33, UR17, UR4, 0x3 ;  /* 0x0000000411217291 */ /* 0x002fe2000f8e18ff */
[----:B--2---:R-:W-:Y:S01]  /*1710*/  @!P5 MOV R3, 0x4000 ;  /* 0x000040000003d802 */ /* 0x004fe20000000f00 */
[----:B--2---:R-:W-:Y:S10]  /*1720*/  @P0 BRA `(.L_x_21) ;  /* 0x00000000000c0947 */ /* 0x004ff40003800000 */
[----:B------:R-:W-:-:S04]  /*1730*/  SHF.L.U32 R4, R15, 0x1f, RZ ;  /* 0x0000001f0f047819 */ /* 0x000fc800000006ff */
[----:B------:R-:W2:Y:S02]  /*1740*/  SYNCS.PHASECHK.TRANS64.TRYWAIT P0, [UR33+0x20], R4 ;  /* 0x00002004ff0075a7 */ /* 0x000ea40008001121 */
[----:B--2---:R-:W-:Y:S05]  /*1750*/  @!P0 BRA `(.L_x_22) ;  /* 0x0000005400948947 */ /* 0x004fea0003800000 */
.L_x_21:
[----:B------:R2:W-:Y:S01]  /*1760*/  @!P5 SYNCS.ARRIVE.TRANS64 RZ, [UR33], R3 ;  /* 0x00000003ffffd9a7 */ /* 0x0005e20008000021 */
[----:B------:R-:W-:Y:S04]  /*1770*/  BSSY.RECONVERGENT B0, `(.L_x_23) ;  /* 0x0000003000007945 */ /* 0x000fe80003800200 */
[----:B------:R-:W-:Y:S05]  /*1780*/  @P4 BRA `(.L_x_24) ;  /* 0x0000000000044947 */ /* 0x000fea0003800000 */
[----:B------:R-:W-:Y:S05]  /*1790*/  BPT.TRAP 0x1 ;  /* 0x000000040000795c */ /* 0x000fea0000300000 */
.L_x_24:
[----:B------:R-:W-:Y:S05]  /*17a0*/  BSYNC.RECONVERGENT B0 ;  /* 0x0000000000007941 */ /* 0x000fea0003800200 */
.L_x_23:
[----:B------:R-:W-:Y:S02]  /*17b0*/  UIADD3 UR6, UPT, UPT, UR17, 0x1, URZ ;  /* 0x0000000111067890 */ /* 0x000fe4000fffe0ff */
[----:B------:R-:W-:Y:S02]  /*17c0*/  UIADD3 UR26, UP1, UPT, UR22, 0x80, URZ ;  /* 0x00000080161a7890 */ /* 0x000fe4000ff3e0ff */
[----:B------:R-:W-:Y:S02]  /*17d0*/  UISETP.NE.AND UP0, UPT, UR6, 0x4, UPT ;  /* 0x000000040600788c */ /* 0x000fe4000bf05270 */
[----:B------:R-:W-:Y:S02]  /*17e0*/  USHF.L.U32 UR34, UR16, 0x6, URZ ;  /* 0x0000000610227899 */ /* 0x000fe400080006ff */
[----:B------:R-:W-:Y:S02]  /*17f0*/  USEL UR9, URZ, 0x1, UP0 ;  /* 0x00000001ff097887 */ /* 0x000fe40008000000 */
[----:B------:R-:W-:-:S02]  /*1800*/  USEL UR6, UR6, URZ, UP0 ;  /* 0x000000ff06067287 */ /* 0x000fc40008000000 */
[----:B------:R-:W-:Y:S02]  /*1810*/  UIADD3 UR20, UP0, UPT, UR22, 0x180, URZ ;  /* 0x0000018016147890 */ /* 0x000fe4000ff1e0ff */
[----:B------:R-:W-:Y:S01]  /*1820*/  ULEA UR8, UR6, UR4, 0x3 ;  /* 0x0000000406087291 */ /* 0x000fe2000f8e18ff */
[----:B------:R-:W-:Y:S01]  /*1830*/  LOP3.LUT R15, R15, UR9, RZ, 0x3c, !PT ;  /* 0x000000090f0f7c12 */ /* 0x000fe2000f8e3cff */
[----:B------:R-:W-:Y:S02]  /*1840*/  UIADD3.X UR27, UPT, UPT, URZ, UR23, URZ, UP1, !UPT ;  /* 0x00000017ff1b7290 */ /* 0x000fe40008ffe4ff */
[----:B------:R-:W-:Y:S01]  /*1850*/  UIADD3.X UR21, UPT, UPT, URZ, UR23, URZ, UP0, !UPT ;  /* 0x00000017ff157290 */ /* 0x000fe200087fe4ff */
[----:B-1----:R-:W-:Y:S01]  /*1860*/  SHF.L.U32 R2, R15, 0x1f, RZ ;  /* 0x0000001f0f027819 */ /* 0x002fe200000006ff */
[----:B------:R-:W-:Y:S01]  /*1870*/  UMOV UR18, 0x0 ;  /* 0x0000000000127882 */ /* 0x000fe20000000000 */
[----:B------:R-:W-:Y:S01]  /*1880*/  UMOV UR19, 0x10000000 ;  /* 0x1000000000137882 */ /* 0x000fe20000000000 */
[----:B------:R-:W-:Y:S01]  /*1890*/  UMOV UR12, UR36 ;  /* 0x00000024000c7c82 */ /* 0x000fe20008000000 */
[----:B------:R1:W1:Y:S01]  /*18a0*/  SYNCS.PHASECHK.TRANS64.TRYWAIT P0, [UR8+0x20], R2 ;  /* 0x00002002ff0075a7 */ /* 0x0002620008001108 */
[----:B------:R-:W-:Y:S01]  /*18b0*/  ULEA UR8, UR17, UR4, 0xd ;  /* 0x0000000411087291 */ /* 0x000fe2000f8e68ff */
[----:B------:R-:W-:Y:S01]  /*18c0*/  UMOV UR9, UR33 ;  /* 0x0000002100097c82 */ /* 0x000fe20008000000 */
[----:B------:R-:W-:-:S02]  /*18d0*/  UMOV UR10, UR34 ;  /* 0x00000022000a7c82 */ /* 0x000fc40008000000 */
[----:B------:R-:W-:Y:S02]  /*18e0*/  UIADD3 UR32, UPT, UPT, UR8, 0x3400, URZ ;  /* 0x0000340008207890 */ /* 0x000fe4000fffe0ff */
[----:B------:R-:W-:Y:S02]  /*18f0*/  UIADD3 UR8, UPT, UPT, UR8, 0xb400, URZ ;  /* 0x0000b40008087890 */ /* 0x000fe4000fffe0ff */
[----:B------:R-:W-:Y:S01]  /*1900*/  UIADD3 UR16, UPT, UPT, UR16, 0x1, URZ ;  /* 0x0000000110107890 */ /* 0x000fe2000fffe0ff */
[----:B------:R-:W-:Y:S01]  /*1910*/  UMOV UR24, UR5 ;  /* 0x0000000500187c82 */ /* 0x000fe20008000000 */
[----:B------:R-:W-:Y:S02]  /*1920*/  UMOV UR17, UR6 ;  /* 0x0000000600117c82 */ /* 0x000fe40008000000 */
[----:B------:R-:W-:Y:S01]  /*1930*/  UISETP.NE.AND UP0, UPT, UR16, UR5, UPT ;  /* 0x000000051000728c */ /* 0x000fe2000bf05270 */
[----:B------:R1:W-:Y:S02]  /*1940*/  UTMALDG.3D [UR32], [UR26], desc[UR18] ;  /* 0x000012201a0075b4 */ /* 0x0003e40008011000 */
[----:B------:R1:W-:Y:S06]  /*1950*/  UTMALDG.3D [UR8], [UR20], desc[UR18] ;  /* 0x00001208140075b4 */ /* 0x0003ec0008011000 */
[----:B------:R-:W-:Y:S05]  /*1960*/  BRA.U UP0, `(.L_x_25) ;  /* 0xfffffffd00647547 */ /* 0x000fea000b83ffff */
.L_x_20:
[----:B-1----:R-:W-:Y:S01]  /*1970*/  ULEA UR8, UR6, UR4, 0x3 ;  /* 0x0000000406087291 */ /* 0x002fe2000f8e18ff */
[----:B------:R-:W-:Y:S01]  /*1980*/  SHF.L.U32 R2, R15, 0x1f, RZ ;  /* 0x0000001f0f027819 */ /* 0x000fe200000006ff */
[----:B------:R-:W-:Y:S01]  /*1990*/  @!P1 SYNCS.ARRIVE.TRANS64.A1T0 RZ, [UR4+0x78], RZ ;  /* 0x000078ffffff99a7 */ /* 0x000fe20008100004 */
[----:B------:R-:W-:-:S06]  /*19a0*/  UISETP.GT.AND UP0, UPT, UR15, UR14, UPT ;  /* 0x0000000e0f00728c */ /* 0x000fcc000bf04270 */
[----:B--2---:R1:W2:Y:S03]  /*19b0*/  SYNCS.PHASECHK.TRANS64.TRYWAIT P0, [UR8+0x20], R2 ;  /* 0x00002002ff0075a7 */ /* 0x0042a60008001108 */
[----:B------:R-:W-:Y:S05]  /*19c0*/  BRA.U !UP0, `(.L_x_26) ;  /* 0x0000000108a87547 */ /* 0x000fea000b800000 */
[----:B------:R-:W-:Y:S01]  /*19d0*/  UIADD3 UR21, UPT, UPT, UR7, UR24, URZ ;  /* 0x0000001807157290 */ /* 0x000fe2000fffe0ff */
[----:B------:R-:W-:-:S11]  /*19e0*/  UMOV UR25, UR6 ;  /* 0x0000000600197c82 */ /* 0x000fd60008000000 */
.L_x_31:
[----:B-1----:R-:W-:Y:S01]  /*19f0*/  ULEA UR17, UR25, UR4, 0x3 ;  /* 0x0000000419117291 */ /* 0x002fe2000f8e18ff */
[----:B--2---:R-:W-:Y:S01]  /*1a00*/  @!P5 MOV R3, 0x4000 ;  /* 0x000040000003d802 */ /* 0x004fe20000000f00 */
[----:B--2---:R-:W-:Y:S10]  /*1a10*/  @P0 BRA `(.L_x_27) ;  /* 0x00000000000c0947 */ /* 0x004ff40003800000 */
[----:B------:R-:W-:-:S04]  /*1a20*/  SHF.L.U32 R4, R15, 0x1f, RZ ;  /* 0x0000001f0f047819 */ /* 0x000fc800000006ff */
[----:B------:R-:W2:Y:S02]  /*1a30*/  SYNCS.PHASECHK.TRANS64.TRYWAIT P0, [UR17+0x20], R4 ;  /* 0x00002004ff0075a7 */ /* 0x000ea40008001111 */
[----:B--2---:R-:W-:Y:S05]  /*1a40*/  @!P0 BRA `(.L_x_28) ;  /* 0x0000005000f08947 */ /* 0x004fea0003800000 */
.L_x_27:
[----:B------:R2:W-:Y:S01]  /*1a50*/  @!P5 SYNCS.ARRIVE.TRANS64 RZ, [UR17], R3 ;  /* 0x00000003ffffd9a7 */ /* 0x0005e20008000011 */
[----:B------:R-:W-:Y:S04]  /*1a60*/  BSSY.RECONVERGENT B0, `(.L_x_29) ;  /* 0x0000003000007945 */ /* 0x000fe80003800200 */
[----:B------:R-:W-:Y:S05]  /*1a70*/  @P4 BRA `(.L_x_30) ;  /* 0x0000000000044947 */ /* 0x000fea0003800000 */
[----:B------:R-:W-:Y:S05]  /*1a80*/  BPT.TRAP 0x1 ;  /* 0x000000040000795c */ /* 0x000fea0000300000 */
.L_x_30:
[----:B------:R-:W-:Y:S05]  /*1a90*/  BSYNC.RECONVERGENT B0 ;  /* 0x0000000000007941 */ /* 0x000fea0003800200 */
.L_x_29:
        /* <DEDUP_REMOVED lines=20> */
[----:B------:R-:W-:Y:S01]  /*1be0*/  UIADD3 UR8, UPT, UPT, UR8, 0xb400, URZ ;  /* 0x0000b40008087890 */ /* 0x000fe2000fffe0ff */
[----:B------:R-:W-:Y:S01]  /*1bf0*/  UMOV UR9, UR17 ;  /* 0x0000001100097c82 */ /* 0x000fe20008000000 */
[----:B------:R-:W-:Y:S01]  /*1c00*/  UMOV UR10, UR18 ;  /* 0x00000012000a7c82 */ /* 0x000fe20008000000 */
[----:B------:R-:W-:Y:S01]  /*1c10*/  UIADD3 UR24, UPT, UPT, UR24, 0x1, URZ ;  /* 0x0000000118187890 */ /* 0x000fe2000fffe0ff */
[----:B------:R-:W-:-:S03]  /*1c20*/  UMOV UR25, UR6 ;  /* 0x0000000600197c82 */ /* 0x000fc60008000000 */
[----:B------:R1:W-:Y:S01]  /*1c30*/  UTMALDG.3D [UR16], [UR30], desc[UR26] ;  /* 0x00001a101e0075b4 */ /* 0x0003e20008011000 */
[----:B------:R-:W-:Y:S01]  /*1c40*/  UISETP.NE.AND UP0, UPT, UR24, UR21, UPT ;  /* 0x000000151800728c */ /* 0x000fe2000bf05270 */
[----:B------:R1:W-:Y:S08]  /*1c50*/  UTMALDG.3D [UR8], [UR28], desc[UR26] ;  /* 0x00001a081c0075b4 */ /* 0x0003f00008011000 */
[----:B------:R-:W-:Y:S05]  /*1c60*/  BRA.U UP0, `(.L_x_31) ;  /* 0xfffffffd00607547 */ /* 0x000fea000b83ffff */
.L_x_26:
[C---:B-1----:R-:W-:Y:S01]  /*1c70*/  LEA R2, R14.reuse, UR4, 0x3 ;  /* 0x000000040e027c11 */ /* 0x042fe2000f8e18ff */
[----:B------:R-:W-:Y:S01]  /*1c80*/  NOP ;  /* 0x0000000000007918 */ /* 0x000fe20000000000 */
[----:B--2---:R-:W-:Y:S02]  /*1c90*/  SHF.L.U32 R3, R13, 0x1f, RZ ;  /* 0x0000001f0d037819 */ /* 0x004fe400000006ff */
[----:B------:R-:W-:Y:S02]  /*1ca0*/  LEA R4, R14, UR4, 0x4 ;  /* 0x000000040e047c11 */ /* 0x000fe4000f8e20ff */
[----:B------:R-:W1:Y:S02]  /*1cb0*/  SYNCS.PHASECHK.TRANS64.TRYWAIT P0, [R2+URZ+0x80], R3 ;  /* 0x00008003020075a7 */ /* 0x000e6400080011ff */
[----:B-1----:R-:W-:Y:S05]  /*1cc0*/  @!P0 BRA `(.L_x_32) ;  /* 0x0000005000688947 */ /* 0x002fea0003800000 */
.L_x_118:
[----:B------:R-:W2:Y:S01]  /*1cd0*/  LDS.128 R4, [R4+0x110] ;  /* 0x0001100004047984 */ /* 0x000ea20000000c00 */
[----:B---3--:R-:W-:Y:S01]  /*1ce0*/  ISETP.GE.AND P0, PT, R26, 0x1, PT ;  /* 0x000000011a00780c */ /* 0x008fe20003f06270 */
[----:B-1----:R-:W-:Y:S01]  /*1cf0*/  VIADD R2, R2, 0x90 ;  /* 0x0000009002027836 */ /* 0x002fe20000000000 */
[----:B------:R-:W-:Y:S01]  /*1d00*/  @!PT LDS RZ, [RZ] ;  /* 0x00000000fffff984 */ /* 0x000fe20000000800 */
[----:B------:R-:W-:Y:S01]  /*1d10*/  @!PT LDS RZ, [RZ] ;  /* 0x00000000fffff984 */ /* 0x000fe20000000800 */
[----:B------:R-:W-:Y:S01]  /*1d20*/  @!PT LDS RZ, [RZ] ;  /* 0x00000000fffff984 */ /* 0x000fe20000000800 */
[----:B------:R-:W-:Y:S01]  /*1d30*/  @!PT LDS RZ, [RZ] ;  /* 0x00000000fffff984 */ /* 0x000fe20000000800 */
[----:B------:R1:W-:Y:S06]  /*1d40*/  MEMBAR.ALL.CTA ;  /* 0x0000000000007992 */ /* 0x0003ec0000008000 */
[----:B-1----:R-:W1:Y:S01]  /*1d50*/  FENCE.VIEW.ASYNC.S ;  /* 0x00000000000073c6 */ /* 0x002e620000000000 */
[----:B------:R-:W-:-:S04]  /*1d60*/  PRMT R2, RZ, 0x654, R2 ;  /* 0x00000654ff027816 */ /* 0x000fc80000000002 */
[----:B-1----:R1:W-:Y:S01]  /*1d70*/  SYNCS.ARRIVE.TRANS64.RED.A1T0 RZ, [R2+URZ], RZ ;  /* 0x000000ff02ff79a7 */ /* 0x0023e200081004ff */
[----:B--2---:R-:W-:-:S13]  /*1d80*/  LOP3.LUT P2, RZ, R6, 0x1, RZ, 0xc0, !PT ;  /* 0x0000000106ff7812 */ /* 0x004fda000784c0ff */
[----:B------:R-:W-:Y:S01]  /*1d90*/  @P2 SHF.R.U32.HI R3, RZ, 0x10, R5 ;  /* 0x00000010ff032819 */ /* 0x000fe20000011605 */
[----:B------:R-:W-:Y:S01]  /*1da0*/  VOTEU.ANY UP0, P2 ;  /* 0x0000000000ff7886 */ /* 0x000fe20001000100 */
[----:B------:R-:W-:Y:S02]  /*1db0*/  @P2 MOV R10, R4 ;  /* 0x00000004000a2202 */ /* 0x000fe40000000f00 */
[----:B------:R-:W-:Y:S02]  /*1dc0*/  @P2 R2UR.BROADCAST UR8, R3 ;  /* 0x00000000030822ca */ /* 0x000fe400008e0000 */
[----:B------:R-:W-:-:S11]  /*1dd0*/  @P2 LOP3.LUT R9, R5, 0xffff, RZ, 0xc0, !PT ;  /* 0x0000ffff05092812 */ /* 0x000fd600078ec0ff */
[----:B------:R-:W-:Y:S01]  /*1de0*/  @UP0 UMOV UR36, UR8 ;  /* 0x0000000800240c82 */ /* 0x000fe20008000000 */
[----:B-1----:R-:W-:Y:S05]  /*1df0*/  @!P0 BRA `(.L_x_33) ;  /* 0x0000000000b88947 */ /* 0x002fea0003800000 */
[----:B------:R-:W4:Y:S01]  /*1e00*/  LDC.64 R4, c[0x0][0xb18] ;  /* 0x0002c600ff047b82 */ /* 0x000f220000000a00 */
[----:B------:R-:W-:-:S07]  /*1e10*/  ISETP.NE.AND P3, PT, R26, 0x1, PT ;  /* 0x000000011a00780c */ /* 0x000fce0003f65270 */
[----:B------:R-:W1:Y:S08]  /*1e20*/  LDC.64 R6, c[0x0][0xb10] ;  /* 0x0002c400ff067b82 */ /* 0x000e700000000a00 */
[----:B------:R-:W2:Y:S08]  /*1e30*/  LDC R16, c[0x0][0xb20] ;  /* 0x0002c800ff107b82 */ /* 0x000eb00000000800 */
[----:B------:R-:W3:Y:S01]  /*1e40*/  LDC R17, c[0x0][0xb0c] ;  /* 0x0002c300ff117b82 */ /* 0x000ee20000000800 */
[----:B----4-:R-:W-:Y:S01]  /*1e50*/  IMAD.HI.U32 R19, R0, R5, RZ ;  /* 0x0000000500137227 */ /* 0x010fe200078e00ff */
[----:B------:R-:W-:-:S03]  /*1e60*/  ISETP.NE.AND P0, PT, R4, 0x1, PT ;  /* 0x000000010400780c */ /* 0x000fc60003f05270 */
[----:B------:R-:W-:-:S03]  /*1e70*/  IMAD.HI.U32 R5, R9, R5, RZ ;  /* 0x0000000509057227 */ /* 0x000fc600078e00ff */
[----:B------:R-:W4:Y:S01]  /*1e80*/  LDC.64 R2, c[0x0][0xb28] ;  /* 0x0002ca00ff027b82 */ /* 0x000f220000000a00 */
[----:B-1----:R-:W-:-:S04]  /*1e90*/  IMAD.HI.U32 R20, R8, R6, RZ ;  /* 0x0000000608147227 */ /* 0x002fc800078e00ff */
[----:B------:R-:W-:Y:S01]  /*1ea0*/  IMAD.HI.U32 R21, R10, R6, RZ ;  /* 0x000000060a157227 */ /* 0x000fe200078e00ff */
[----:B------:R-:W-:Y:S02]  /*1eb0*/  SHF.R.U32.HI R20, RZ, R7, R20 ;  /* 0x00000007ff147219 */ /* 0x000fe40000011614 */
[-C--:B--2---:R-:W-:Y:S02]  /*1ec0*/  SHF.R.U32.HI R19, RZ, R16.reuse, R19 ;  /* 0x00000010ff137219 */ /* 0x084fe40000011613 */
[----:B------:R-:W-:Y:S02]  /*1ed0*/  SHF.R.U32.HI R5, RZ, R16, R5 ;  /* 0x00000010ff057219 */ /* 0x000fe40000011605 */
[----:B------:R-:W-:Y:S02]  /*1ee0*/  SEL R19, R0, R19, !P0 ;  /* 0x0000001300137207 */ /* 0x000fe40004000000 */
[----:B------:R-:W-:Y:S02]  /*1ef0*/  SHF.R.U32.HI R21, RZ, R7, R21 ;  /* 0x00000007ff157219 */ /* 0x000fe40000011615 */
[----:B---3--:R-:W-:-:S02]  /*1f00*/  ISETP.NE.AND P1, PT, R17, 0x1, PT ;  /* 0x000000011100780c */ /* 0x008fc40003f25270 */
[----:B------:R-:W-:Y:S02]  /*1f10*/  SEL R5, R9, R5, !P0 ;  /* 0x0000000509057207 */ /* 0x000fe40004000000 */
[----:B------:R-:W-:Y:S02]  /*1f20*/  SEL R20, R8, R20, !P1 ;  /* 0x0000001408147207 */ /* 0x000fe40004800000 */
[----:B------:R-:W-:Y:S01]  /*1f30*/  SEL R21, R10, R21, !P1 ;  /* 0x000000150a157207 */ /* 0x000fe20004800000 */
[----:B----4-:R-:W-:-:S04]  /*1f40*/  IMAD.HI.U32 R18, R19, R2, RZ ;  /* 0x0000000213127227 */ /* 0x010fc800078e00ff */
        /* <DEDUP_REMOVED lines=10> */
[----:B------:R-:W-:-:S04]  /*1ff0*/  @!P0 IMAD.HI.U32 R7, R21, R2, RZ ;  /* 0x0000000215078227 */ /* 0x000fc800078e00ff */
[----:B------:R-:W-:Y:S01]  /*2000*/  IMAD.MOV R2, RZ, RZ, -R6 ;  /* 0x000000ffff027224 */ /* 0x000fe200078e0a06 */
[----:B------:R-:W-:Y:S02]  /*2010*/  @!P0 SHF.R.U32.HI R3, RZ, R3, R7 ;  /* 0x00000003ff038219 */ /* 0x000fe40000011607 */
[----:B------:R-:W-:Y:S01]  /*2020*/  IADD3 R7, PT, PT, -R5, RZ, RZ ;  /* 0x000000ff05077210 */ /* 0x000fe20007ffe1ff */
[----:B------:R-:W-:Y:S01]  /*2030*/  IMAD R2, R26, R2, R5 ;  /* 0x000000021a027224 */ /* 0x000fe200078e0205 */
        /* <DEDUP_REMOVED lines=10> */
.L_x_33:
[----:B------:R-:W1:Y:S02]  /*20e0*/  LDCU UR8, c[0x0][0xb30] ;  /* 0x00016600ff0877ac */ /* 0x000e640008000800 */
[----:B-1----:R-:W-:-:S09]  /*20f0*/  UISETP.NE.AND UP0, UPT, UR8, 0x1, UPT ;  /* 0x000000010800788c */ /* 0x002fd2000bf05270 */
[----:B------:R-:W-:Y:S05]  /*2100*/  BRA.U UP0, `(.L_x_34) ;  /* 0x0000000100407547 */ /* 0x000fea000b800000 */
[----:B------:R-:W1:Y:S08]  /*2110*/  LDC.64 R4, c[0x0][0xb10] ;  /* 0x0002c400ff047b82 */ /* 0x000e700000000a00 */
[----:B------:R-:W2:Y:S08]  /*2120*/  LDC.64 R2, c[0x0][0xb18] ;  /* 0x0002c600ff027b82 */ /* 0x000eb00000000a00 */
[----:B------:R-:W3:Y:S08]  /*2130*/  LDC R6, c[0x0][0xb20] ;  /* 0x0002c800ff067b82 */ /* 0x000ef00000000800 */
[----:B------:R-:W4:Y:S01]  /*2140*/  LDC R7, c[0x0][0xb0c] ;  /* 0x0002c300ff077b82 */ /* 0x000f220000000800 */
[----:B-1----:R-:W-:-:S05]  /*2150*/  IMAD.HI.U32 R4, R10, R4, RZ ;  /* 0x000000040a047227 */ /* 0x002fca00078e00ff */
[----:B------:R-:W-:Y:S01]  /*2160*/  SHF.R.U32.HI R4, RZ, R5, R4 ;  /* 0x00000005ff047219 */ /* 0x000fe20000011604 */
[----:B--2---:R-:W-:Y:S01]  /*2170*/  IMAD.HI.U32 R3, R9, R3, RZ ;  /* 0x0000000309037227 */ /* 0x004fe200078e00ff */
[----:B------:R-:W-:-:S04]  /*2180*/  ISETP.NE.AND P0, PT, R2, 0x1, PT ;  /* 0x000000010200780c */ /* 0x000fc80003f05270 */
[----:B---3--:R-:W-:-:S04]  /*2190*/  SHF.R.U32.HI R3, RZ, R6, R3 ;  /* 0x00000006ff037219 */ /* 0x008fc80000011603 */
[----:B------:R-:W-:Y:S02]  /*21a0*/  SEL R3, R9, R3, !P0 ;  /* 0x0000000309037207 */ /* 0x000fe40004000000 */
[----:B----4-:R-:W-:-:S04]  /*21b0*/  ISETP.NE.AND P1, PT, R7, 0x1, PT ;  /* 0x000000010700780c */ /* 0x010fc80003f25270 */
[----:B------:R-:W-:-:S05]  /*21c0*/  SEL R4, R10, R4, !P1 ;  /* 0x000000040a047207 */ /* 0x000fca0004800000 */
[----:B------:R-:W-:Y:S02]  /*21d0*/  IMAD.IADD R5, R3, 0x1, -R4 ;  /* 0x0000000103057824 */ /* 0x000fe400078e0a04 */
[----:B------:R-:W-:Y:S02]  /*21e0*/  IMAD.IADD R3, R4, 0x1, -R3 ;  /* 0x0000000104037824 */ /* 0x000fe400078e0a03 */
[----:B------:R-:W-:Y:S02]  /*21f0*/  IMAD R10, R5, R7, R10 ;  /* 0x00000007050a7224 */ /* 0x000fe400078e020a */
[----:B------:R-:W-:-:S07]  /*2200*/  IMAD R9, R3, R2, R9 ;  /* 0x0000000203097224 */ /* 0x000fce00078e0209 */
.L_x_34:
[----:B------:R-:W-:Y:S01]  /*2210*/  VIADD R14, R14, 0x1 ;  /* 0x000000010e0e7836 */ /* 0x000fe20000000000 */
[----:B------:R-:W-:Y:S01]  /*2220*/  PLOP3.LUT P1, PT, PT, PT, PT, 0x80, 0x8 ;  /* 0x000000000008781c */ /* 0x000fe20003f2f070 */
[----:B------:R-:W-:Y:S02]  /*2230*/  IMAD.IADD R21, R10, 0x1, R59 ;  /* 0x000000010a157824 */ /* 0x000fe400078e023b */
[----:B------:R-:W-:Y:S01]  /*2240*/  IMAD.IADD R20, R9, 0x1, R58 ;  /* 0x0000000109147824 */ /* 0x000fe200078e023a */
[----:B------:R-:W-:-:S04]  /*2250*/  ISETP.NE.AND P0, PT, R14, 0x2, PT ;  /* 0x000000020e00780c */ /* 0x000fc80003f05270 */
[----:B------:R-:W-:Y:S02]  /*2260*/  SEL R2, RZ, 0x1, P0 ;  /* 0x00000001ff027807 */ /* 0x000fe40000000000 */
[----:B------:R-:W-:Y:S02]  /*2270*/  SEL R14, R14, RZ, P0 ;  /* 0x000000ff0e0e7207 */ /* 0x000fe40000000000 */
[----:B------:R-:W-:Y:S01]  /*2280*/  LOP3.LUT R13, R13, R2, RZ, 0x3c, !PT ;  /* 0x000000020d0d7212 */ /* 0x000fe200078e3cff */
[----:B------:R-:W-:Y:S06]  /*2290*/  @P2 BRA `(.L_x_35) ;  /* 0xfffffff000a02947 */ /* 0x000fec000383ffff */
[----:B------:R-:W-:Y:S01]  /*22a0*/  UIADD3 UR4, UPT, UPT, UR4, 0x20, URZ ;  /* 0x0000002004047890 */ /* 0x000fe2000fffe0ff */
[----:B------:R-:W-:-:S03]  /*22b0*/  SHF.L.U32 R2, R15, 0x1f, RZ ;  /* 0x0000001f0f027819 */ /* 0x000fc600000006ff */
[----:B------:R-:W-:-:S09]  /*22c0*/  ULEA UR5, UR6, UR4, 0x3 ;  /* 0x0000000406057291 */ /* 0x000fd2000f8e18ff */
[----:B------:R-:W1:Y:S02]  /*22d0*/  SYNCS.PHASECHK.TRANS64.TRYWAIT P0, [UR5], R2 ;  /* 0x00000002ff0075a7 */ /* 0x000e640008001105 */
[----:B-1----:R-:W-:Y:S05]  /*22e0*/  @!P0 BRA `(.L_x_36) ;  /* 0x0000004800f48947 */ /* 0x002fea0003800000 */
.L_x_120:
[----:B------:R-:W-:-:S04]  /*22f0*/  UIADD3 UR6, UPT, UPT, UR6, 0x1, URZ ;  /* 0x0000000106067890 */ /* 0x000fc8000fffe0ff */
[----:B------:R-:W-:-:S04]  /*2300*/  UISETP.NE.AND UP0, UPT, UR6, 0x4, UPT ;  /* 0x000000040600788c */ /* 0x000fc8000bf05270 */
[----:B------:R-:W-:Y:S02]  /*2310*/  USEL UR7, URZ, 0x1, UP0 ;  /* 0x00000001ff077887 */ /* 0x000fe40008000000 */
[----:B------:R-:W-:-:S04]  /*2320*/  USEL UR6, UR6, URZ, UP0 ;  /* 0x000000ff06067287 */ /* 0x000fc80008000000 */
[----:B------:R-:W-:Y:S01]  /*2330*/  ULEA UR5, UR6, UR4, 0x3 ;  /* 0x0000000406057291 */ /* 0x000fe2000f8e18ff */
[----:B-1----:R-:W-:-:S04]  /*2340*/  LOP3.LUT R2, R15, UR7, RZ, 0x3c, !PT ;  /* 0x000000070f027c12 */ /* 0x002fc8000f8e3cff */
[----:B------:R-:W-:-:S04]  /*2350*/  SHF.L.U32 R3, R2, 0x1f, RZ ;  /* 0x0000001f02037819 */ /* 0x000fc800000006ff */
[----:B------:R-:W1:Y:S02]  /*2360*/  SYNCS.PHASECHK.TRANS64.TRYWAIT P0, [UR5], R3 ;  /* 0x00000003ff0075a7 */ /* 0x000e640008001105 */
[----:B-1----:R-:W-:Y:S05]  /*2370*/  @!P0 BRA `(.L_x_37) ;  /* 0x0000004800e88947 */ /* 0x002fea0003800000 */
.L_x_122:
[----:B------:R-:W-:-:S04]  /*2380*/  UIADD3 UR6, UPT, UPT, UR6, 0x1, URZ ;  /* 0x0000000106067890 */ /* 0x000fc8000fffe0ff */
[----:B------:R-:W-:-:S04]  /*2390*/  UISETP.NE.AND UP0, UPT, UR6, 0x4, UPT ;  /* 0x000000040600788c */ /* 0x000fc8000bf05270 */
[----:B------:R-:W-:Y:S02]  /*23a0*/  USEL UR7, URZ, 0x1, UP0 ;  /* 0x00000001ff077887 */ /* 0x000fe40008000000 */
[----:B------:R-:W-:-:S04]  /*23b0*/  USEL UR6, UR6, URZ, UP0 ;  /* 0x000000ff06067287 */ /* 0x000fc80008000000 */
[----:B------:R-:W-:Y:S01]  /*23c0*/  ULEA UR5, UR6, UR4, 0x3 ;  /* 0x0000000406057291 */ /* 0x000fe2000f8e18ff */
[----:B------:R-:W-:-:S04]  /*23d0*/  LOP3.LUT R2, R2, UR7, RZ, 0x3c, !PT ;  /* 0x0000000702027c12 */ /* 0x000fc8000f8e3cff */
[----:B-1----:R-:W-:-:S04]  /*23e0*/  SHF.L.U32 R3, R2, 0x1f, RZ ;  /* 0x0000001f02037819 */ /* 0x002fc800000006ff */
[----:B------:R-:W1:Y:S02]  /*23f0*/  SYNCS.PHASECHK.TRANS64.TRYWAIT P0, [UR5], R3 ;  /* 0x00000003ff0075a7 */ /* 0x000e640008001105 */
[----:B-1----:R-:W-:Y:S05]  /*2400*/  @!P0 BRA `(.L_x_38) ;  /* 0x0000004800dc8947 */ /* 0x002fea0003800000 */
.L_x_124:
[----:B------:R-:W-:-:S04]  /*2410*/  UIADD3 UR6, UPT, UPT, UR6, 0x1, URZ ;  /* 0x0000000106067890 */ /* 0x000fc8000fffe0ff */
[----:B------:R-:W-:-:S04]  /*2420*/  UISETP.NE.AND UP0, UPT, UR6, 0x4, UPT ;  /* 0x000000040600788c */ /* 0x000fc8000bf05270 */
[----:B------:R-:W-:Y:S02]  /*2430*/  USEL UR5, URZ, 0x1, UP0 ;  /* 0x00000001ff057887 */ /* 0x000fe40008000000 */
[----:B------:R-:W-:-:S04]  /*2440*/  USEL UR6, UR6, URZ, UP0 ;  /* 0x000000ff06067287 */ /* 0x000fc80008000000 */
[----:B------:R-:W-:Y:S01]  /*2450*/  ULEA UR6, UR6, UR4, 0x3 ;  /* 0x0000000406067291 */ /* 0x000fe2000f8e18ff */
[----:B------:R-:W-:-:S04]  /*2460*/  LOP3.LUT R2, R2, UR5, RZ, 0x3c, !PT ;  /* 0x0000000502027c12 */ /* 0x000fc8000f8e3cff */
[----:B------:R-:W-:Y:S01]  /*2470*/  SHF.L.U32 R2, R2, 0x1f, RZ ;  /* 0x0000001f02027819 */ /* 0x000fe200000006ff */
[----:B-1--4-:R-:W-:-:S07]  /*2480*/  IMAD.U32 R0, RZ, RZ, UR6 ;  /* 0x00000006ff007e24 */ /* 0x012fce000f8e00ff */
.L_x_39:
[----:B-1----:R1:W2:Y:S02]  /*2490*/  SYNCS.PHASECHK.TRANS64.TRYWAIT P0, [R0+URZ], R2 ;  /* 0x00000002000075a7 */ /* 0x0022a400080011ff */
[----:B--2---:R-:W-:Y:S05]  /*24a0*/  @!P0 NANOSLEEP.SYNCS 0x989680 ;  /* 0x009896800000895d */ /* 0x004fea0003900000 */
[----:B------:R-:W2:Y:S02]  /*24b0*/  @!P0 SYNCS.PHASECHK.TRANS64 P0, [R0+URZ], R2 ;  /* 0x00000002000085a7 */ /* 0x000ea400080010ff */
[----:B--2---:R-:W-:Y:S05]  /*24c0*/  @P0 EXIT ;  /* 0x000000000000094d */ /* 0x004fea0003800000 */
[----:B------:R-:W-:Y:S05]  /*24d0*/  BRA `(.L_x_39) ;  /* 0xfffffffc00ec7947 */ /* 0x000fea000383ffff */
.L_x_17:
[----:B------:R-:W-:-:S04]  /*24e0*/  UISETP.NE.AND UP1, UPT, UR37, URZ, UPT ;  /* 0x000000ff2500728c */ /* 0x000fc8000bf25270 */
[----:B------:R-:W-:-:S09]  /*24f0*/  UISETP.NE.OR UP1, UPT, UR8, 0x1, UP1 ;  /* 0x000000010800788c */ /* 0x000fd20008f25670 */
[----:B------:R-:W-:Y:S05]  /*2500*/  BRA.U UP1, `(.L_x_40) ;  /* 0x0000000501487547 */ /* 0x000fea000b800000 */
[----:B------:R-:W-:Y:S01]  /*2510*/  ISETP.NE.AND P2, PT, R2, RZ, PT ;  /* 0x000000ff0200720c */ /* 0x000fe20003f45270 */
[----:B------:R-:W-:Y:S01]  /*2520*/  IMAD.MOV.U32 R12, RZ, RZ, 0x1 ;  /* 0x00000001ff0c7424 */ /* 0x000fe200078e00ff */
[----:B------:R-:W-:Y:S02]  /*2530*/  CS2R R10, SRZ ;  /* 0x00000000000a7805 */ /* 0x000fe4000001ff00 */
[----:B------:R-:W-:Y:S01]  /*2540*/  CS2R R8, SRZ ;  /* 0x0000000000087805 */ /* 0x000fe2000001ff00 */
[----:B------:R-:W-:Y:S01]  /*2550*/  UMOV UR4, 0x400 ;  /* 0x0000040000047882 */ /* 0x000fe20000000000 */
[----:B------:R-:W-:Y:S01]  /*2560*/  UMOV UR6, URZ ;  /* 0x000000ff00067c82 */ /* 0x000fe20008000000 */
[----:B------:R-:W-:-:S12]  /*2570*/  ULEA UR37, UR37, UR4, 0x18 ;  /* 0x0000000425257291 */ /* 0x000fd8000f8ec0ff */
.L_x_44:
[----:B------:R-:W-:Y:S02]  /*2580*/  LEA R0, R8, UR37, 0x3 ;  /* 0x0000002508007c11 */ /* 0x000fe4000f8e18ff */
[----:B------:R-:W-:-:S03]  /*2590*/  SHF.L.U32 R4, R9, 0x1f, RZ ;  /* 0x0000001f09047819 */ /* 0x000fc600000006ff */
[----:B------:R-:W-:Y:S01]  /*25a0*/  VIADD R5, R0, 0xf0 ;  /* 0x000000f000057836 */ /* 0x000fe20000000000 */
[----:B------:R-:W1:Y:S02]  /*25b0*/  SYNCS.PHASECHK.TRANS64.TRYWAIT P0, [R0+URZ+0xe0], R4 ;  /* 0x0000e004000075a7 */ /* 0x000e6400080011ff */
[----:B-1----:R-:W-:Y:S05]  /*25c0*/  @!P0 BRA `(.L_x_41) ;  /* 0x0000004800848947 */ /* 0x002fea0003800000 */
.L_x_125:
[----:B------:R-:W-:Y:S01]  /*25d0*/  ULEA UR5, UR6, UR37, 0x3 ;  /* 0x0000002506057291 */ /* 0x000fe2000f8e18ff */
[----:B-1----:R-:W-:Y:S01]  /*25e0*/  PRMT R0, RZ, 0x654, R5 ;  /* 0x00000654ff007816 */ /* 0x002fe20000000005 */
[----:B------:R-:W-:Y:S01]  /*25f0*/  @!P2 IMAD.MOV.U32 R4, RZ, RZ, 0x10 ;  /* 0x00000010ff04a424 */ /* 0x000fe200078e00ff */
[----:B------:R-:W-:Y:S01]  /*2600*/  SHF.L.U32 R5, R12, 0x1f, RZ ;  /* 0x0000001f0c057819 */ /* 0x000fe200000006ff */
[----:B------:R-:W-:Y:S01]  /*2610*/  UIADD3 UR4, UPT, UPT, UR5, 0x80, URZ ;  /* 0x0000008005047890 */ /* 0x000fe2000fffe0ff */
[----:B------:R1:W-:Y:S05]  /*2620*/  SYNCS.ARRIVE.TRANS64.RED.A1T0 RZ, [R0+URZ], RZ ;  /* 0x000000ff00ff79a7 */ /* 0x0003ea00081004ff */
[----:B------:R-:W-:Y:S01]  /*2630*/  IMAD.U32 R6, RZ, RZ, UR4 ;  /* 0x00000004ff067e24 */ /* 0x000fe2000f8e00ff */
[----:B------:R-:W2:Y:S04]  /*2640*/  SYNCS.PHASECHK.TRANS64.TRYWAIT P0, [UR5+0x90], R5 ;  /* 0x00009005ff0075a7 */ /* 0x000ea80008001105 */
[----:B------:R-:W-:Y:S01]  /*2650*/  PRMT R6, R2, 0x654, R6 ;  /* 0x0000065402067816 */ /* 0x000fe20000000006 */
[----:B-12---:R-:W-:Y:S06]  /*2660*/  @!P0 BRA `(.L_x_42) ;  /* 0x0000004800708947 */ /* 0x006fec0003800000 */
.L_x_127:
[----:B------:R-:W-:Y:S01]  /*2670*/  ULEA UR4, UR6, UR37, 0x4 ;  /* 0x0000002506047291 */ /* 0x000fe2000f8e20ff */
[----:B------:R-:W-:Y:S01]  /*2680*/  SEL R3, R6, R3, !P2 ;  /* 0x0000000306037207 */ /* 0x000fe20005000000 */
[----:B------:R-:W-:Y:S01]  /*2690*/  UIADD3 UR5, UPT, UPT, UR5, 0x80, URZ ;  /* 0x0000008005057890 */ /* 0x000fe2000fffe0ff */
[----:B-1----:R-:W-:Y:S01]  /*26a0*/  LEA R0, R11, UR37, 0x3 ;  /* 0x000000250b007c11 */ /* 0x002fe2000f8e18ff */
[----:B------:R-:W-:Y:S01]  /*26b0*/  UIADD3 UR4, UPT, UPT, UR4, 0x110, URZ ;  /* 0x0000011004047890 */ /* 0x000fe2000fffe0ff */
[----:B------:R1:W-:Y:S01]  /*26c0*/  @!P2 SYNCS.ARRIVE.TRANS64.RED RZ, [R3+URZ], R4 ;  /* 0x0000000403ffa9a7 */ /* 0x0003e200080004ff */
[----:B------:R-:W-:Y:S01]  /*26d0*/  UIADD3 UR6, UPT, UPT, UR6, 0x1, URZ ;  /* 0x0000000106067890 */ /* 0x000fe2000fffe0ff */
[----:B------:R-:W-:-:S03]  /*26e0*/  VIADD R8, R8, 0x1 ;  /* 0x0000000108087836 */ /* 0x000fc60000000000 */
[----:B------:R-:W-:Y:S02]  /*26f0*/  UISETP.NE.AND UP0, UPT, UR6, 0x2, UPT ;  /* 0x000000020600788c */ /* 0x000fe4000bf05270 */
[----:B------:R-:W-:Y:S01]  /*2700*/  ISETP.NE.AND P0, PT, R8, 0x2, PT ;  /* 0x000000020800780c */ /* 0x000fe20003f05270 */
[----:B------:R-:W-:Y:S06]  /*2710*/  UGETNEXTWORKID.BROADCAST [UR4], [UR5] ;  /* 0x00000000040073ca */ /* 0x000fec0008000100 */
[----:B------:R-:W-:Y:S02]  /*2720*/  USEL UR4, URZ, 0x1, UP0 ;  /* 0x00000001ff047887 */ /* 0x000fe40008000000 */
[----:B------:R-:W-:-:S04]  /*2730*/  USEL UR6, UR6, URZ, UP0 ;  /* 0x000000ff06067287 */ /* 0x000fc80008000000 */
[----:B------:R-:W-:Y:S02]  /*2740*/  LOP3.LUT R12, R12, UR4, RZ, 0x3c, !PT ;  /* 0x000000040c0c7c12 */ /* 0x000fe4000f8e3cff */
[----:B-1----:R-:W-:-:S04]  /*2750*/  SHF.L.U32 R4, R10, 0x1f, RZ ;  /* 0x0000001f0a047819 */ /* 0x002fc800000006ff */
[----:B------:R-:W1:Y:S02]  /*2760*/  SYNCS.PHASECHK.TRANS64.TRYWAIT P1, [R0+URZ+0x80], R4 ;  /* 0x00008004000075a7 */ /* 0x000e6400080211ff */
[----:B-1----:R-:W-:Y:S05]  /*2770*/  @!P1 BRA `(.L_x_43) ;  /* 0x0000004800449947 */ /* 0x002fea0003800000 */
.L_x_128:
[C---:B-1----:R-:W-:Y:S01]  /*2780*/  LEA R4, R11.reuse, UR37, 0x4 ;  /* 0x000000250b047c11 */ /* 0x042fe2000f8e20ff */
[----:B------:R-:W-:Y:S01]  /*2790*/  VIADD R0, R0, 0x90 ;  /* 0x0000009000007836 */ /* 0x000fe20000000000 */
[----:B------:R-:W-:Y:S01]  /*27a0*/  SEL R8, R8, RZ, P0 ;  /* 0x000000ff08087207 */ /* 0x000fe20000000000 */
[----:B------:R-:W-:-:S03]  /*27b0*/  VIADD R11, R11, 0x1 ;  /* 0x000000010b0b7836 */ /* 0x000fc60000000000 */
[----:B------:R-:W1:Y:S01]  /*27c0*/  LDS.128 R4, [R4+0x110] ;  /* 0x0001100004047984 */ /* 0x000e620000000c00 */
[----:B------:R-:W-:Y:S02]  /*27d0*/  PRMT R0, RZ, 0x654, R0 ;  /* 0x00000654ff007816 */ /* 0x000fe40000000000 */
[C---:B------:R-:W-:Y:S01]  /*27e0*/  ISETP.NE.AND P1, PT, R11.reuse, 0x2, PT ;  /* 0x000000020b00780c */ /* 0x040fe20003f25270 */
[----:B------:R-:W-:Y:S01]  /*27f0*/  @!PT LDS RZ, [RZ] ;  /* 0x00000000fffff984 */ /* 0x000fe20000000800 */
[----:B------:R-:W-:Y:S01]  /*2800*/  @!PT LDS RZ, [RZ] ;  /* 0x00000000fffff984 */ /* 0x000fe20000000800 */
[----:B------:R-:W-:Y:S01]  /*2810*/  @!PT LDS RZ, [RZ] ;  /* 0x00000000fffff984 */ /* 0x000fe20000000800 */
[----:B------:R-:W-:Y:S01]  /*2820*/  @!PT LDS RZ, [RZ] ;  /* 0x00000000fffff984 */ /* 0x000fe20000000800 */
[----:B------:R2:W-:Y:S06]  /*2830*/  MEMBAR.ALL.CTA ;  /* 0x0000000000007992 */ /* 0x0005ec0000008000 */
[----:B--2---:R-:W2:Y:S01]  /*2840*/  FENCE.VIEW.ASYNC.S ;  /* 0x00000000000073c6 */ /* 0x004ea20000000000 */
[----:B------:R-:W-:Y:S01]  /*2850*/  SEL R11, R11, RZ, P1 ;  /* 0x000000ff0b0b7207 */ /* 0x000fe20000800000 */
[----:B--2---:R2:W-:Y:S01]  /*2860*/  SYNCS.ARRIVE.TRANS64.RED.A1T0 RZ, [R0+URZ], RZ ;  /* 0x000000ff00ff79a7 */ /* 0x0045e200081004ff */
[----:B-1----:R-:W-:-:S02]  /*2870*/  LOP3.LUT P3, RZ, R6, 0x1, RZ, 0xc0, !PT ;  /* 0x0000000106ff7812 */ /* 0x002fc4000786c0ff */
[----:B------:R-:W-:-:S04]  /*2880*/  SEL R4, RZ, 0x1, P1 ;  /* 0x00000001ff047807 */ /* 0x000fc80000800000 */
[----:B------:R-:W-:Y:S02]  /*2890*/  LOP3.LUT R10, R10, R4, RZ, 0x3c, !PT ;  /* 0x000000040a0a7212 */ /* 0x000fe400078e3cff */
[----:B--2---:R-:W-:-:S04]  /*28a0*/  SEL R0, RZ, 0x1, P0 ;  /* 0x00000001ff007807 */ /* 0x004fc80000000000 */
[----:B------:R-:W-:Y:S01]  /*28b0*/  LOP3.LUT R9, R9, R0, RZ, 0x3c, !PT ;  /* 0x0000000009097212 */ /* 0x000fe200078e3cff */
[----:B------:R-:W-:Y:S06]  /*28c0*/  @P3 BRA `(.L_x_44) ;  /* 0xfffffffc002c3947 */ /* 0x000fec000383ffff */
[----:B------:R-:W-:Y:S01]  /*28d0*/  ULEA UR5, UR6, UR37, 0x3 ;  /* 0x0000002506057291 */ /* 0x000fe2000f8e18ff */
[----:B------:R-:W-:-:S08]  /*28e0*/  SHF.L.U32 R2, R12, 0x1f, RZ ;  /* 0x0000001f0c027819 */ /* 0x000fd000000006ff */
[----:B------:R-:W1:Y:S02]  /*28f0*/  SYNCS.PHASECHK.TRANS64 P0, [UR5+0x90], R2 ;  /* 0x00009002ff0075a7 */ /* 0x000e640008001005 */
[----:B-1----:R-:W-:Y:S05]  /*2900*/  @P0 BRA `(.L_x_45) ;  /* 0x0000000000080947 */ /* 0x002fea0003800000 */
[----:B------:R-:W1:Y:S02]  /*2910*/  SYNCS.PHASECHK.TRANS64.TRYWAIT P0, [UR5+0x90], R2 ;  /* 0x00009002ff0075a7 */ /* 0x000e640008001105 */
[----:B-1----:R-:W-:Y:S05]  /*2920*/  @!P0 BRA `(.L_x_46) ;  /* 0x0000004400ec8947 */ /* 0x002fea0003800000 */
.L_x_45:
[----:B------:R-:W-:-:S04]  /*2930*/  UIADD3 UR4, UPT, UPT, UR6, 0x1, URZ ;  /* 0x0000000106047890 */ /* 0x000fc8000fffe0ff */
[----:B------:R-:W-:-:S04]  /*2940*/  UISETP.NE.AND UP0, UPT, UR4, 0x2, UPT ;  /* 0x000000020400788c */ /* 0x000fc8000bf05270 */
[----:B------:R-:W-:Y:S02]  /*2950*/  USEL UR7, URZ, 0x1, UP0 ;  /* 0x00000001ff077887 */ /* 0x000fe40008000000 */
[----:B------:R-:W-:-:S04]  /*2960*/  USEL UR4, UR4, URZ, UP0 ;  /* 0x000000ff04047287 */ /* 0x000fc80008000000 */
[----:B------:R-:W-:Y:S01]  /*2970*/  ULEA UR4, UR4, UR37, 0x3 ;  /* 0x0000002504047291 */ /* 0x000fe2000f8e18ff */
[----:B-1----:R-:W-:-:S04]  /*2980*/  LOP3.LUT R2, R12, UR7, RZ, 0x3c, !PT ;  /* 0x000000070c027c12 */ /* 0x002fc8000f8e3cff */
[----:B------:R-:W-:-:S04]  /*2990*/  SHF.L.U32 R0, R2, 0x1f, RZ ;  /* 0x0000001f02007819 */ /* 0x000fc800000006ff */
[----:B------:R-:W1:Y:S02]  /*29a0*/  SYNCS.PHASECHK.TRANS64 P0, [UR4+0x90], R0 ;  /* 0x00009000ff0075a7 */ /* 0x000e640008001004 */
[----:B-1----:R-:W-:Y:S05]  /*29b0*/  @P0 EXIT ;  /* 0x000000000000094d */ /* 0x002fea0003800000 */
[----:B------:R-:W-:Y:S02]  /*29c0*/  SHF.L.U32 R2, R2, 0x1f, RZ ;  /* 0x0000001f02027819 */ /* 0x000fe400000006ff */
[----:B------:R-:W-:-:S07]  /*29d0*/  MOV R0, UR4 ;  /* 0x0000000400007c02 */ /* 0x000fce0008000f00 */
.L_x_47:
[----:B-1----:R1:W2:Y:S02]  /*29e0*/  SYNCS.PHASECHK.TRANS64.TRYWAIT P0, [R0+URZ+0x90], R2 ;  /* 0x00009002000075a7 */ /* 0x0022a400080011ff */
[----:B--2---:R-:W-:Y:S05]  /*29f0*/  @!P0 NANOSLEEP.SYNCS 0x989680 ;  /* 0x009896800000895d */ /* 0x004fea0003900000 */
[----:B------:R-:W2:Y:S02]  /*2a00*/  @!P0 SYNCS.PHASECHK.TRANS64 P0, [R0+URZ+0x90], R2 ;  /* 0x00009002000085a7 */ /* 0x000ea400080010ff */
[----:B--2---:R-:W-:Y:S05]  /*2a10*/  @P0 EXIT ;  /* 0x000000000000094d */ /* 0x004fea0003800000 */
[----:B------:R-:W-:Y:S05]  /*2a20*/  BRA `(.L_x_47) ;  /* 0xfffffffc00ec7947 */ /* 0x000fea000383ffff */
.L_x_40:
[----:B------:R-:W-:-:S09]  /*2a30*/  UISETP.NE.AND UP1, UPT, UR8, URZ, UPT ;  /* 0x000000ff0800728c */ /* 0x000fd2000bf25270 */
[----:B------:R-:W-:Y:S05]  /*2a40*/  BRA.U UP1, `(.L_x_48) ;  /* 0x0000000d01cc7547 */ /* 0x000fea000b800000 */
[----:B------:R-:W-:Y:S01]  /*2a50*/  UMOV UR4, 0x40 ;  /* 0x0000004000047882 */ /* 0x000fe20000000000 */
[----:B------:R-:W-:Y:S01]  /*2a60*/  NOP ;  /* 0x0000000000007918 */ /* 0x000fe20000000000 */
[----:B------:R-:W-:Y:S01]  /*2a70*/  ULEA UR4, UR37, UR4, 0x18 ;  /* 0x0000000425047291 */ /* 0x000fe2000f8ec0ff */
[----:B------:R-:W-:Y:S02]  /*2a80*/  UMOV UR5, 0x400 ;  /* 0x0000040000057882 */ /* 0x000fe40000000000 */
[----:B------:R-:W-:-:S06]  /*2a90*/  ULEA UR37, UR37, UR5, 0x18 ;  /* 0x0000000525257291 */ /* 0x000fcc000f8ec0ff */
[----:B------:R-:W1:Y:S02]  /*2aa0*/  LDS.U8 R0, [UR4+0x1c] ;  /* 0x00001c04ff007984 */ /* 0x000e640008000000 */
[----:B-1----:R-:W-:-:S13]  /*2ab0*/  ISETP.NE.AND P0, PT, R0, RZ, PT ;  /* 0x000000ff0000720c */ /* 0x002fda0003f05270 */
[----:B------:R-:W-:Y:S05]  /*2ac0*/  @P0 BRA `(.L_x_49) ;  /* 0x0000000000580947 */ /* 0x000fea0003800000 */
[----:B------:R-:W-:-:S13]  /*2ad0*/  ELECT P0, URZ, PT ;  /* 0x0000000000ff782f */ /* 0x000fda0003800000 */
[----:B------:R-:W-:Y:S05]  /*2ae0*/  @!P0 BRA `(.L_x_50) ;  /* 0x0000000000608947 */ /* 0x000fea0003800000 */
[----:B------:R-:W-:Y:S01]  /*2af0*/  UMOV UR5, 0x10 ;  /* 0x0000001000057882 */ /* 0x000fe20000000000 */
[----:B------:R-:W-:Y:S01]  /*2b00*/  HFMA2 R0, -RZ, RZ, 0, 5.9604644775390625e-08 ;  /* 0x00000001ff007431 */ /* 0x000fe200000001ff */
[----:B------:R-:W-:-:S03]  /*2b10*/  MOV R2, 0xffff ;  /* 0x0000ffff00027802 */ /* 0x000fc60000000f00 */
[----:B------:R-:W-:Y:S04]  /*2b20*/  DEPBAR.LE SB1, 0x36 ;  /* 0x00009d800000791a */ /* 0x000fe80000000000 */
[----:B------:R-:W1:Y:S02]  /*2b30*/  UTCATOMSWS.FIND_AND_SET.ALIGN UP0, UR5, UR5 ;  /* 0x00000005000575e3 */ /* 0x000e640008000800 */
[----:B-1----:R-:W-:Y:S01]  /*2b40*/  MOV R3, UR5 ;  /* 0x0000000500037c02 */ /* 0x002fe20008000f00 */
[----:B------:R-:W-:Y:S06]  /*2b50*/  BRA.U UP0, `(.L_x_51) ;  /* 0x0000000100187547 */ /* 0x000fec000b800000 */
.L_x_52:
[----:B------:R-:W-:Y:S05]  /*2b60*/  NANOSLEEP 0x64 ;  /* 0x000000640000795d */ /* 0x000fea0003800000 */
[----:B------:R-:W-:-:S05]  /*2b70*/  UMOV UR5, 0x10 ;  /* 0x0000001000057882 */ /* 0x000fca0000000000 */
[----:B------:R-:W-:Y:S04]  /*2b80*/  DEPBAR.LE SB1, 0x36 ;  /* 0x00009d800000791a */ /* 0x000fe80000000000 */
[----:B------:R-:W1:Y:S02]  /*2b90*/  UTCATOMSWS.FIND_AND_SET.ALIGN UP0, UR5, UR5 ;  /* 0x00000005000575e3 */ /* 0x000e640008000800 */
[----:B-1----:R-:W-:Y:S01]  /*2ba0*/  MOV R3, UR5 ;  /* 0x0000000500037c02 */ /* 0x002fe20008000f00 */
[----:B------:R-:W-:Y:S05]  /*2bb0*/  BRA.U !UP0, `(.L_x_52) ;  /* 0xfffffffd08e87547 */ /* 0x000fea000b83ffff */
.L_x_51:
[-C--:B------:R-:W-:Y:S02]  /*2bc0*/  SHF.L.U32 R2, R2, R3.reuse, RZ ;  /* 0x0000000302027219 */ /* 0x080fe400000006ff */
[----:B------:R-:W-:Y:S01]  /*2bd0*/  SHF.L.U32 R0, R0, R3, RZ ;  /* 0x0000000300007219 */ /* 0x000fe200000006ff */
[----:B------:R-:W-:Y:S02]  /*2be0*/  IMAD.SHL.U32 R3, R3, 0x20, RZ ;  /* 0x0000002003037824 */ /* 0x000fe400078e00ff */
[----:B------:R1:W-:Y:S04]  /*2bf0*/  ATOMS.OR RZ, [UR4+0x14], R2 ;  /* 0x00001402ffff798c */ /* 0x0003e8000b000004 */
[----:B------:R1:W-:Y:S04]  /*2c00*/  ATOMS.OR RZ, [UR4+0x18], R0 ;  /* 0x00001800ffff798c */ /* 0x0003e8000b000004 */
[----:B------:R1:W-:Y:S01]  /*2c10*/  STS [UR37+0x130], R3 ;  /* 0x00013003ff007988 */ /* 0x0003e20008000825 */
[----:B------:R-:W-:Y:S05]  /*2c20*/  BRA `(.L_x_50) ;  /* 0x0000000000107947 */ /* 0x000fea0003800000 */
.L_x_49:
[----:B------:R-:W-:Y:S02]  /*2c30*/  MOV R0, 0xffffffff ;  /* 0xffffffff00007802 */ /* 0x000fe40000000f00 */
[----:B------:R-:W-:-:S03]  /*2c40*/  MOV R2, 0x2c70 ;  /* 0x00002c7000027802 */ /* 0x000fc60000000f00 */
[----:B------:R1:W-:Y:S04]  /*2c50*/  STS [UR37+0x130], R0 ;  /* 0x00013000ff007988 */ /* 0x0003e80008000825 */
[----:B-1-3-5:R-:W-:Y:S05]  /*2c60*/  CALL.REL.NOINC `($__internal_1_$__cuda_sm10x_tcgen05_guardrail_trap_phase_invalid_during_alloc) ;  /* 0x0000004800c07944 */ /* 0x02afea0003c00000 */
.L_x_50:
[----:B------:R-:W-:Y:S05]  /*2c70*/  WARPSYNC.ALL ;  /* 0x0000000000007948 */ /* 0x000fea0003800000 */
[----:B------:R-:W2:Y:S01]  /*2c80*/  S2UR UR5, SR_CgaCtaId ;  /* 0x00000000000579c3 */ /* 0x000ea20000008800 */
[----:B------:R-:W-:Y:S01]  /*2c90*/  UMOV UR4, 0x400 ;  /* 0x0000040000047882 */ /* 0x000fe20000000000 */
[----:B------:R-:W-:-:S06]  /*2ca0*/  NOP ;  /* 0x0000000000007918 */ /* 0x000fcc0000000000 */
[----:B------:R-:W-:Y:S06]  /*2cb0*/  BAR.ARV 0x6, 0xa0 ;  /* 0x0182800000007b1d */ /* 0x000fec0000002000 */
[----:B------:R-:W4:Y:S01]  /*2cc0*/  LDCU UR7, c[0x0][0x38c] ;  /* 0x00007180ff0777ac */ /* 0x000f220008000800 */
[----:B------:R-:W-:Y:S01]  /*2cd0*/  IMAD.MOV.U32 R11, RZ, RZ, 0x1 ;  /* 0x00000001ff0b7424 */ /* 0x000fe200078e00ff */
[----:B------:R-:W-:Y:S01]  /*2ce0*/  CS2R R8, SRZ ;  /* 0x0000000000087805 */ /* 0x000fe2000001ff00 */
[----:B------:R-:W-:Y:S01]  /*2cf0*/  IMAD.MOV.U32 R10, RZ, RZ, RZ ;  /* 0x000000ffff0a7224 */ /* 0x000fe200078e00ff */
[----:B------:R-:W3:Y:S01]  /*2d00*/  LDCU UR6, c[0x0][0x38c] ;  /* 0x00007180ff0677ac */ /* 0x000ee20008000800 */
[----:B------:R-:W-:Y:S01]  /*2d10*/  UMOV UR15, URZ ;  /* 0x000000ff000f7c82 */ /* 0x000fe20008000000 */
[----:B------:R-:W-:Y:S01]  /*2d20*/  UMOV UR14, URZ ;  /* 0x000000ff000e7c82 */ /* 0x000fe20008000000 */
[----:B--2---:R-:W-:Y:S01]  /*2d30*/  ULEA UR5, UR5, UR4, 0x18 ;  /* 0x0000000405057291 */ /* 0x004fe2000f8ec0ff */
[----:B------:R-:W-:Y:S01]  /*2d40*/  UMOV UR24, 0x0 ;  /* 0x0000000000187882 */ /* 0x000fe20000000000 */
[----:B------:R-:W-:-:S02]  /*2d50*/  UMOV UR25, 0x4100490 ;  /* 0x0410049000197882 */ /* 0x000fc40000000000 */
[----:B------:R-:W-:Y:S02]  /*2d60*/  UIADD3 UR10, UPT, UPT, UR5, 0x3400, URZ ;  /* 0x00003400050a7890 */ /* 0x000fe4000fffe0ff */
[----:B------:R-:W-:Y:S02]  /*2d70*/  UIADD3 UR11, UPT, UPT, UR5, 0xb400, URZ ;  /* 0x0000b400050b7890 */ /* 0x000fe4000fffe0ff */
[----:B----4-:R-:W-:Y:S01]  /*2d80*/  UIADD3 UR7, UPT, UPT, UR7, 0x3f, URZ ;  /* 0x0000003f07077890 */ /* 0x010fe2000fffe0ff */
[----:B-1----:R-:W1:Y:S01]  /*2d90*/  LDS R0, [UR5+0x130] ;  /* 0x00013005ff007984 */ /* 0x002e620008000800 */
[----:B------:R-:W-:Y:S02]  /*2da0*/  USHF.R.U32.HI UR10, URZ, 0x4, UR10 ;  /* 0x00000004ff0a7899 */ /* 0x000fe4000801160a */
[----:B------:R-:W-:Y:S02]  /*2db0*/  USHF.R.S32.HI UR4, URZ, 0x1f, UR7 ;  /* 0x0000001fff047899 */ /* 0x000fe40008011407 */
[----:B------:R-:W-:-:S02]  /*2dc0*/  USHF.R.U32.HI UR11, URZ, 0x4, UR11 ;  /* 0x00000004ff0b7899 */ /* 0x000fc4000801160b */
[----:B------:R-:W-:Y:S02]  /*2dd0*/  ULEA.HI UR4, UR4, UR7, URZ, 0x6 ;  /* 0x0000000704047291 */ /* 0x000fe4000f8f30ff */
[----:B------:R-:W-:Y:S02]  /*2de0*/  ULOP3.LUT UR10, UR10, 0x3fff, URZ, 0xc0, !UPT ;  /* 0x00003fff0a0a7892 */ /* 0x000fe4000f8ec0ff */
[----:B------:R-:W-:Y:S02]  /*2df0*/  USHF.R.S32.HI UR4, URZ, 0x6, UR4 ;  /* 0x00000006ff047899 */ /* 0x000fe40008011404 */
[----:B------:R-:W-:Y:S02]  /*2e00*/  ULOP3.LUT UR11, UR11, 0x3fff, URZ, 0xc0, !UPT ;  /* 0x00003fff0b0b7892 */ /* 0x000fe4000f8ec0ff */
[----:B------:R-:W-:Y:S01]  /*2e10*/  UISETP.LT.AND UP0, UPT, UR4, 0x1, UPT ;  /* 0x000000010400788c */ /* 0x000fe2000bf01270 */
[----:B------:R-:W-:Y:S01]  /*2e20*/  UMOV UR22, 0x0 ;  /* 0x0000000000167882 */ /* 0x000fe20000000000 */
[----:B------:R-:W-:-:S02]  /*2e30*/  UMOV UR23, 0x4100490 ;  /* 0x0410049000177882 */ /* 0x000fc40000000000 */
[----:B------:R-:W-:Y:S02]  /*2e40*/  USEL UR9, UR4, 0x1, !UP0 ;  /* 0x0000000104097887 */ /* 0x000fe4000c000000 */
[----:B------:R-:W-:Y:S02]  /*2e50*/  ULOP3.LUT UR10, UR10, 0x10000, URZ, 0xfc, !UPT ;  /* 0x000100000a0a7892 */ /* 0x000fe4000f8efcff */
[----:B------:R-:W-:Y:S02]  /*2e60*/  ULOP3.LUT UR11, UR11, 0x10000, URZ, 0xfc, !UPT ;  /* 0x000100000b0b7892 */ /* 0x000fe4000f8efcff */
[----:B------:R-:W-:Y:S02]  /*2e70*/  UIADD3 UR9, UPT, UPT, -UR9, URZ, URZ ;  /* 0x000000ff09097290 */ /* 0x000fe4000fffe1ff */
[----:B---3--:R-:W-:Y:S01]  /*2e80*/  UISETP.GE.AND UP3, UPT, UR6, 0x1, UPT ;  /* 0x000000010600788c */ /* 0x008fe2000bf66270 */
[----:B------:R-:W-:Y:S01]  /*2e90*/  UMOV UR20, 0x0 ;  /* 0x0000000000147882 */ /* 0x000fe20000000000 */
[----:B------:R-:W-:Y:S01]  /*2ea0*/  UMOV UR21, 0x4100490 ;  /* 0x0410049000157882 */ /* 0x000fe20000000000 */
[----:B------:R-:W-:Y:S01]  /*2eb0*/  UMOV UR18, 0x0 ;  /* 0x0000000000127882 */ /* 0x000fe20000000000 */
[----:B------:R-:W-:Y:S01]  /*2ec0*/  UMOV UR19, 0x4100490 ;  /* 0x0410049000137882 */ /* 0x000fe20000000000 */
[----:B-1----:R-:W-:-:S15]  /*2ed0*/  R2UR UR16, R0 ;  /* 0x00000000001072ca */ /* 0x002fde00000e0000 */
.L_x_59:
[----:B------:R-:W-:Y:S02]  /*2ee0*/  LEA R0, R10, UR5, 0x3 ;  /* 0x000000050a007c11 */ /* 0x000fe4000f8e18ff */
[----:B------:R-:W-:Y:S02]  /*2ef0*/  SHF.L.U32 R2, R9, 0x1f, RZ ;  /* 0x0000001f09027819 */ /* 0x000fe400000006ff */
[----:B------:R-:W-:Y:S01]  /*2f00*/  PLOP3.LUT P0, PT, PT, PT, UP3, 0x80, 0x8 ;  /* 0x000000000008781c */ /* 0x000fe20003f0f038 */
[----:B------:R-:W-:Y:S01]  /*2f10*/  VIADD R3, R0, 0x90 ;  /* 0x0000009000037836 */ /* 0x000fe20000000000 */
[----:B-1----:R-:W1:Y:S02]  /*2f20*/  SYNCS.PHASECHK.TRANS64.TRYWAIT P1, [R0+URZ+0x80], R2 ;  /* 0x00008002000075a7 */ /* 0x002e6400080211ff */
[----:B-1-3--:R-:W-:Y:S09]  /*2f30*/  @!P1 BRA `(.L_x_53) ;  /* 0x0000004000809947 */ /* 0x00aff20003800000 */
.L_x_130:
[----:B------:R-:W-:Y:S01]  /*2f40*/  LEA R4, R10, UR5, 0x4 ;  /* 0x000000050a047c11 */ /* 0x000fe2000f8e20ff */
[----:B------:R-:W-:Y:S01]  /*2f50*/  @UP3 ULEA UR6, UR14, UR5, 0x3 ;  /* 0x000000050e063291 */ /* 0x000fe2000f8e18ff */
[----:B------:R-:W-:Y:S01]  /*2f60*/  PLOP3.LUT P2, PT, PT, PT, PT, 0x80, 0x8 ;  /* 0x000000000008781c */ /* 0x000fe20003f4f070 */
[----:B------:R-:W-:Y:S01]  /*2f70*/  ULEA UR7, UR15, UR5, 0x3 ;  /* 0x000000050f077291 */ /* 0x000fe2000f8e18ff */
[----:B------:R-:W-:Y:S02]  /*2f80*/  PRMT R3, RZ, 0x654, R3 ;  /* 0x00000654ff037816 */ /* 0x000fe40000000003 */
[----:B------:R-:W2:Y:S01]  /*2f90*/  LDS.128 R4, [R4+0x110] ;  /* 0x0001100004047984 */ /* 0x000ea20000000c00 */
[----:B-1----:R-:W-:Y:S02]  /*2fa0*/  @P0 SHF.L.U32 R2, R8, 0x1f, RZ ;  /* 0x0000001f08020819 */ /* 0x002fe400000006ff */
[----:B------:R-:W-:Y:S01]  /*2fb0*/  SHF.L.U32 R0, R11, 0x1f, RZ ;  /* 0x0000001f0b007819 */ /* 0x000fe200000006ff */
[----:B------:R-:W-:Y:S01]  /*2fc0*/  @!PT LDS RZ, [RZ] ;  /* 0x00000000fffff984 */ /* 0x000fe20000000800 */
[----:B------:R-:W-:Y:S01]  /*2fd0*/  @!PT LDS RZ, [RZ] ;  /* 0x00000000fffff984 */ /* 0x000fe20000000800 */
[----:B------:R-:W-:Y:S01]  /*2fe0*/  @!PT LDS RZ, [RZ] ;  /* 0x00000000fffff984 */ /* 0x000fe20000000800 */
[----:B------:R-:W-:Y:S01]  /*2ff0*/  @!PT LDS RZ, [RZ] ;  /* 0x00000000fffff984 */ /* 0x000fe20000000800 */
[----:B------:R1:W-:Y:S06]  /*3000*/  MEMBAR.ALL.CTA ;  /* 0x0000000000007992 */ /* 0x0003ec0000008000 */
[----:B-1----:R-:W1:Y:S02]  /*3010*/  FENCE.VIEW.ASYNC.S ;  /* 0x00000000000073c6 */ /* 0x002e640000000000 */
[----:B-1----:R1:W-:Y:S01]  /*3020*/  SYNCS.ARRIVE.TRANS64.RED.A1T0 RZ, [R3+URZ], RZ ;  /* 0x000000ff03ff79a7 */ /* 0x0023e200081004ff */
[----:B------:R1:W3:Y:S01]  /*3030*/  @P0 SYNCS.PHASECHK.TRANS64.TRYWAIT P2, [UR6], R2 ;  /* 0x00000002ff0005a7 */ /* 0x0002e20008041106 */
[----:B------:R-:W-:Y:S01]  /*3040*/  ULEA.HI UR6, UR15, UR15, URZ, 0x1 ;  /* 0x0000000f0f067291 */ /* 0x000fe2000f8f08ff */
[----:B--2---:R-:W-:-:S03]  /*3050*/  LOP3.LUT P1, RZ, R6, 0x1, RZ, 0xc0, !PT ;  /* 0x0000000106ff7812 */ /* 0x004fc6000782c0ff */
[----:B------:R-:W-:Y:S02]  /*3060*/  USHF.L.U32 UR8, UR6, 0x5, URZ ;  /* 0x0000000506087899 */ /* 0x000fe400080006ff */
[----:B------:R-:W-:Y:S02]  /*3070*/  ULOP3.LUT UR6, UR6, 0xffe, URZ, 0xc0, !UPT ;  /* 0x00000ffe06067892 */ /* 0x000fe4000f8ec0ff */
[----:B------:R-:W-:Y:S02]  /*3080*/  ULOP3.LUT UR8, UR8, 0xffffffc0, URZ, 0xc0, !UPT ;  /* 0xffffffc008087892 */ /* 0x000fe4000f8ec0ff */
[----:B------:R-:W-:Y:S02]  /*3090*/  UIADD3 UR6, UPT, UPT, -UR6, UR15, URZ ;  /* 0x0000000f06067290 */ /* 0x000fe4000fffe1ff */
[----:B------:R-:W-:Y:S01]  /*30a0*/  UIADD3 UR8, UPT, UPT, UR16, UR8, URZ ;  /* 0x0000000810087290 */ /* 0x000fe2000fffe0ff */
[----:B------:R-:W2:Y:S03]  /*30b0*/  SYNCS.PHASECHK.TRANS64.TRYWAIT P0, [UR7+0xc0], R0 ;  /* 0x0000c000ff0075a7 */ /* 0x000ea60008001107 */
[----:B------:R-:W-:Y:S01]  /*30c0*/  ULEA UR8, UR6, UR8, 0x14 ;  /* 0x0000000806087291 */ /* 0x000fe2000f8ea0ff */
[----:B-123--:R-:W-:Y:S11]  /*30d0*/  @!P0 BRA `(.L_x_54) ;  /* 0x00000040002c8947 */ /* 0x00eff60003800000 */
.L_x_132:
[----:B------:R-:W-:Y:S01]  /*30e0*/  IADD3 R10, PT, PT, R10, 0x1, RZ ;  /* 0x000000010a0a7810 */ /* 0x000fe20007ffe0ff */
[----:B------:R-:W-:Y:S06]  /*30f0*/  BRA.U !UP3, `(.L_x_55) ;  /* 0x000000010bc07547 */ /* 0x000fec000b800000 */
[----:B------:R-:W-:Y:S01]  /*3100*/  UPLOP3.LUT UP4, UPT, UPT, UPT, UPT, 0x40, 0x4 ;  /* 0x000000000004789c */ /* 0x000fe20003f8e870 */
[----:B------:R-:W-:Y:S01]  /*3110*/  UMOV UR13, UR9 ;  /* 0x00000009000d7c82 */ /* 0x000fe20008000000 */
[----:B------:R-:W-:Y:S01]  /*3120*/  UMOV UR12, UR4 ;  /* 0x00000004000c7c82 */ /* 0x000fe20008000000 */
[----:B------:R-:W-:-:S08]  /*3130*/  UMOV UR17, UR14 ;  /* 0x0000000e00117c82 */ /* 0x000fd00008000000 */
.L_x_58:
[----:B------:R-:W-:Y:S02]  /*3140*/  UIADD3 UR13, UPT, UPT, UR13, 0x1, URZ ;  /* 0x000000010d0d7890 */ /* 0x000fe4000fffe0ff */
[----:B--2---:R-:W-:Y:S02]  /*3150*/  ULEA UR6, UR17, UR5, 0x3 ;  /* 0x0000000511067291 */ /* 0x004fe4000f8e18ff */
[----:B------:R-:W-:Y:S01]  /*3160*/  UISETP.NE.AND UP0, UPT, UR13, URZ, UPT ;  /* 0x000000ff0d00728c */ /* 0x000fe2000bf05270 */
[----:B---3--:R-:W-:Y:S10]  /*3170*/  @P2 BRA `(.L_x_56) ;  /* 0x00000000000c2947 */ /* 0x008ff40003800000 */
[----:B-1----:R-:W-:Y:S04]  /*3180*/  SHF.L.U32 R2, R8, 0x1f, RZ ;  /* 0x0000001f08027819 */ /* 0x002fe800000006ff */
[----:B------:R-:W1:Y:S02]  /*3190*/  SYNCS.PHASECHK.TRANS64.TRYWAIT P0, [UR6], R2 ;  /* 0x00000002ff0075a7 */ /* 0x000e640008001106 */
[----:B-1----:R-:W-:Y:S05]  /*31a0*/  @!P0 BRA `(.L_x_57) ;  /* 0x0000004000108947 */ /* 0x002fea0003800000 */
.L_x_56:
[----:B------:R-:W-:Y:S01]  /*31b0*/  UISETP.NE.AND UP1, UPT, UR12, 0x1, UPT ;  /* 0x000000010c00788c */ /* 0x000fe2000bf25270 */
[----:B------:R-:W-:Y:S01]  /*31c0*/  PLOP3.LUT P2, PT, PT, PT, PT, 0x80, 0x8 ;  /* 0x000000000008781c */ /* 0x000fe20003f4f070 */
[----:B------:R-:W-:Y:S02]  /*31d0*/  UIADD3 UR14, UPT, UPT, UR17, 0x1, URZ ;  /* 0x00000001110e7890 */ /* 0x000fe4000fffe0ff */
[----:B------:R-:W-:Y:S02]  /*31e0*/  ULEA UR28, UR17, UR11, 0x9 ;  /* 0x0000000b111c7291 */ /* 0x000fe4000f8e48ff */
[----:B------:R-:W-:Y:S01]  /*31f0*/  UISETP.NE.AND UP2, UPT, UR14, 0x4, UPT ;  /* 0x000000040e00788c */ /* 0x000fe2000bf45270 */
[----:B------:R-:W-:Y:S01]  /*3200*/  PLOP3.LUT P0, PT, PT, PT, UP1, 0x80, 0x8 ;  /* 0x000000000008781c */ /* 0x000fe20003f0f018 */
[----:B------:R-:W-:Y:S02]  /*3210*/  UIADD3 UR40, UPT, UPT, UR28, 0x2, URZ ;  /* 0x000000021c287890 */ /* 0x000fe4000fffe0ff */
[----:B------:R-:W-:Y:S02]  /*3220*/  USEL UR27, URZ, 0x1, UP2 ;  /* 0x00000001ff1b7887 */ /* 0x000fe40009000000 */
[----:B------:R-:W-:Y:S02]  /*3230*/  USEL UR14, UR14, URZ, UP2 ;  /* 0x000000ff0e0e7287 */ /* 0x000fe40009000000 */
[----:B------:R-:W-:Y:S02]  /*3240*/  UIADD3 UR36, UPT, UPT, UR28, 0x4, URZ ;  /* 0x000000041c247890 */ /* 0x000fe4000fffe0ff */
[----:B------:R-:W-:Y:S01]  /*3250*/  @UP1 ULEA UR26, UR14, UR5, 0x3 ;  /* 0x000000050e1a1291 */ /* 0x000fe2000f8e18ff */
[----:B------:R-:W-:Y:S01]  /*3260*/  LOP3.LUT R8, R8, UR27, RZ, 0x3c, !PT ;  /* 0x0000001b08087c12 */ /* 0x000fe2000f8e3cff */
[----:B------:R-:W-:Y:S02]  /*3270*/  UIADD3 UR32, UPT, UPT, UR28, 0x6, URZ ;  /* 0x000000061c207890 */ /* 0x000fe4000fffe0ff */
[----:B------:R-:W-:Y:S01]  /*3280*/  UIADD3 UR6, UPT, UPT, UR6, 0x20, URZ ;  /* 0x0000002006067890 */ /* 0x000fe2000fffe0ff */
[----:B-1----:R-:W-:Y:S01]  /*3290*/  @P0 SHF.L.U32 R0, R8, 0x1f, RZ ;  /* 0x0000001f08000819 */ /* 0x002fe200000006ff */
[----:B------:R-:W-:Y:S01]  /*32a0*/  UIADD3 UR12, UPT, UPT, UR12, -0x1, URZ ;  /* 0xffffffff0c0c7890 */ /* 0x000fe2000fffe0ff */
[----:B------:R-:W-:Y:S02]  /*32b0*/  UMOV UR29, 0x40004040 ;  /* 0x40004040001d7882 */ /* 0x000fe40000000000 */
[----:B------:R2:W3:Y:S01]  /*32c0*/  @P0 SYNCS.PHASECHK.TRANS64.TRYWAIT P2, [UR26], R0 ;  /* 0x00000000ff0005a7 */ /* 0x0004e2000804111a */
[----:B------:R-:W-:Y:S01]  /*32d0*/  ULEA UR26, UR17, UR10, 0x9 ;  /* 0x0000000a111a7291 */ /* 0x000fe2000f8e48ff */
[----:B------:R-:W-:Y:S01]  /*32e0*/  UMOV UR27, 0x40004040 ;  /* 0x40004040001b7882 */ /* 0x000fe20000000000 */
[----:B------:R-:W-:Y:S02]  /*32f0*/  UMOV UR41, 0x40004040 ;  /* 0x4000404000297882 */ /* 0x000fe40000000000 */
[----:B------:R-:W-:Y:S02]  /*3300*/  UIADD3 UR38, UPT, UPT, UR26, 0x2, URZ ;  /* 0x000000021a267890 */ /* 0x000fe4000fffe0ff */
[----:B------:R-:W-:Y:S02]  /*3310*/  UIADD3 UR34, UPT, UPT, UR26, 0x4, URZ ;  /* 0x000000041a227890 */ /* 0x000fe4000fffe0ff */
[----:B------:R-:W-:Y:S01]  /*3320*/  UIADD3 UR30, UPT, UPT, UR26, 0x6, URZ ;  /* 0x000000061a1e7890 */ /* 0x000fe2000fffe0ff */
[----:B------:R2:W-:Y:S01]  /*3330*/  UTCHMMA gdesc[UR26], gdesc[UR28], tmem[UR8], tmem[UR24], idesc[UR25], UP4 ;  /* 0x00ff181c1a0075ea */ /* 0x0005e2000a000008 */
[----:B------:R-:W-:Y:S01]  /*3340*/  UPLOP3.LUT UP4, UPT, UPT, UPT, UPT, 0x80, 0x8 ;  /* 0x000000000008789c */ /* 0x000fe20003f8f070 */
[----:B------:R-:W-:Y:S01]  /*3350*/  UMOV UR39, 0x40004040 ;  /* 0x4000404000277882 */ /* 0x000fe20000000000 */
[----:B------:R-:W-:Y:S01]  /*3360*/  UMOV UR37, 0x40004040 ;  /* 0x4000404000257882 */ /* 0x000fe20000000000 */
[----:B------:R2:W-:Y:S01]  /*3370*/  UTCHMMA gdesc[UR38], gdesc[UR40], tmem[UR8], tmem[UR22], idesc[UR23], UPT ;  /* 0x00ff1628260075ea */ /* 0x0005e2000b800008 */
[----:B------:R-:W-:Y:S01]  /*3380*/  UMOV UR35, 0x40004040 ;  /* 0x4000404000237882 */ /* 0x000fe20000000000 */
[----:B------:R-:W-:Y:S01]  /*3390*/  UMOV UR33, 0x40004040 ;  /* 0x4000404000217882 */ /* 0x000fe20000000000 */
[----:B------:R-:W-:Y:S01]  /*33a0*/  UMOV UR31, 0x40004040 ;  /* 0x40004040001f7882 */ /* 0x000fe20000000000 */
[----:B------:R2:W-:Y:S01]  /*33b0*/  UTCHMMA gdesc[UR34], gdesc[UR36], tmem[UR8], tmem[UR20], idesc[UR21], UPT ;  /* 0x00ff1424220075ea */ /* 0x0005e2000b800008 */
[----:B------:R2:W-:Y:S01]  /*33c0*/  UTCHMMA gdesc[UR30], gdesc[UR32], tmem[UR8], tmem[UR18], idesc[UR19], UPT ;  /* 0x00ff12201e0075ea */ /* 0x0005e2000b800008 */
[----:B------:R2:W-:Y:S01]  /*33d0*/  UTCBAR [UR6], URZ ;  /* 0x000000ff060073e9 */ /* 0x0005e200080000ff */
[----:B------:R-:W-:Y:S01]  /*33e0*/  UMOV UR17, UR14 ;  /* 0x0000000e00117c82 */ /* 0x000fe20008000000 */
[----:B------:R-:W-:Y:S05]  /*33f0*/  BRA.U UP0, `(.L_x_58) ;  /* 0xfffffffd00507547 */ /* 0x000fea000b83ffff */
.L_x_55:
[----:B------:R-:W-:Y:S01]  /*3400*/  UIADD3 UR15, UPT, UPT, UR15, 0x1, URZ ;  /* 0x000000010f0f7890 */ /* 0x000fe2000fffe0ff */
[C---:B------:R-:W-:Y:S01]  /*3410*/  ISETP.NE.AND P0, PT, R10.reuse, 0x2, PT ;  /* 0x000000020a00780c */ /* 0x040fe20003f05270 */
[----:B------:R-:W-:Y:S02]  /*3420*/  UIADD3 UR7, UPT, UPT, UR7, 0xa0, URZ ;  /* 0x000000a007077890 */ /* 0x000fe4000fffe0ff */
[----:B------:R-:W-:Y:S01]  /*3430*/  UISETP.NE.AND UP0, UPT, UR15, 0x4, UPT ;  /* 0x000000040f00788c */ /* 0x000fe2000bf05270 */
[----:B-12---:R-:W-:Y:S02]  /*3440*/  SEL R0, RZ, 0x1, P0 ;  /* 0x00000001ff007807 */ /* 0x006fe40000000000 */
[----:B------:R-:W-:Y:S01]  /*3450*/  SEL R10, R10, RZ, P0 ;  /* 0x000000ff0a0a7207 */ /* 0x000fe20000000000 */
[----:B------:R-:W-:Y:S01]  /*3460*/  USEL UR6, URZ, 0x1, UP0 ;  /* 0x00000001ff067887 */ /* 0x000fe20008000000 */
[----:B------:R-:W-:Y:S01]  /*3470*/  LOP3.LUT R9, R9, R0, RZ, 0x3c, !PT ;  /* 0x0000000009097212 */ /* 0x000fe200078e3cff */
[----:B------:R-:W-:Y:S01]  /*3480*/  USEL UR15, UR15, URZ, UP0 ;  /* 0x000000ff0f0f7287 */ /* 0x000fe20008000000 */
[----:B------:R1:W-:Y:S03]  /*3490*/  UTCBAR [UR7], URZ ;  /* 0x000000ff070073e9 */ /* 0x0003e600080000ff */
[----:B------:R-:W-:Y:S01]  /*34a0*/  LOP3.LUT R11, R11, UR6, RZ, 0x3c, !PT ;  /* 0x000000060b0b7c12 */ /* 0x000fe2000f8e3cff */
[----:B------:R-:W-:Y:S07]  /*34b0*/  @P1 BRA `(.L_x_59) ;  /* 0xfffffff800881947 */ /* 0x000fee000383ffff */
[----:B------:R-:W2:Y:S01]  /*34c0*/  S2UR UR4, SR_CgaCtaId ;  /* 0x00000000000479c3 */ /* 0x000ea20000008800 */
[----:B------:R-:W-:Y:S01]  /*34d0*/  ELECT P0, URZ, PT ;  /* 0x0000000000ff782f */ /* 0x000fe20003800000 */
[----:B------:R-:W-:Y:S01]  /*34e0*/  IMAD.MOV.U32 R0, RZ, RZ, 0x1 ;  /* 0x00000001ff007424 */ /* 0x000fe200078e00ff */
[----:B------:R-:W-:Y:S01]  /*34f0*/  UIADD3 UR5, UPT, UPT, UR5, 0xc0, URZ ;  /* 0x000000c005057890 */ /* 0x000fe2000fffe0ff */
[----:B------:R-:W-:Y:S01]  /*3500*/  SHF.L.U32 R2, R11, 0x1f, RZ ;  /* 0x0000001f0b027819 */ /* 0x000fe200000006ff */
[----:B------:R-:W-:-:S03]  /*3510*/  UMOV UR6, 0x40 ;  /* 0x0000004000067882 */ /* 0x000fc60000000000 */
[----:B------:R-:W-:Y:S01]  /*3520*/  UVIRTCOUNT.DEALLOC.SMPOOL 0x80 ;  /* 0x000000800000784c */ /* 0x000fe20000000000 */
[----:B--2---:R-:W-:Y:S02]  /*3530*/  ULEA UR4, UR4, UR6, 0x18 ;  /* 0x0000000604047291 */ /* 0x004fe4000f8ec0ff */
[----:B------:R-:W-:-:S07]  /*3540*/  ULEA UR6, UR15, UR5, 0x3 ;  /* 0x000000050f067291 */ /* 0x000fce000f8e18ff */
[----:B------:R2:W-:Y:S02]  /*3550*/  @P0 STS.U8 [UR4+0x1c], R0 ;  /* 0x00001c00ff000988 */ /* 0x0005e40008000004 */
[----:B------:R-:W4:Y:S02]  /*3560*/  SYNCS.PHASECHK.TRANS64.TRYWAIT P0, [UR6], R2 ;  /* 0x00000002ff0075a7 */ /* 0x000f240008001106 */
[----:B--2-4-:R-:W-:Y:S05]  /*3570*/  @!P0 BRA `(.L_x_60) ;  /* 0x0000003c00348947 */ /* 0x014fea0003800000 */
.L_x_135:
[----:B-1----:R-:W-:-:S04]  /*3580*/  UIADD3 UR7, UPT, UPT, UR15, 0x1, URZ ;  /* 0x000000010f077890 */ /* 0x002fc8000fffe0ff */
[----:B------:R-:W-:-:S04]  /*3590*/  UISETP.NE.AND UP0, UPT, UR7, 0x4, UPT ;  /* 0x000000040700788c */ /* 0x000fc8000bf05270 */
[----:B------:R-:W-:Y:S02]  /*35a0*/  USEL UR8, URZ, 0x1, UP0 ;  /* 0x00000001ff087887 */ /* 0x000fe40008000000 */
[----:B------:R-:W-:-:S04]  /*35b0*/  USEL UR7, UR7, URZ, UP0 ;  /* 0x000000ff07077287 */ /* 0x000fc80008000000 */
[----:B------:R-:W-:Y:S01]  /*35c0*/  ULEA UR6, UR7, UR5, 0x3 ;  /* 0x0000000507067291 */ /* 0x000fe2000f8e18ff */
[----:B--2---:R-:W-:-:S04]  /*35d0*/  LOP3.LUT R2, R11, UR8, RZ, 0x3c, !PT ;  /* 0x000000080b027c12 */ /* 0x004fc8000f8e3cff */
[----:B------:R-:W-:-:S04]  /*35e0*/  SHF.L.U32 R3, R2, 0x1f, RZ ;  /* 0x0000001f02037819 */ /* 0x000fc800000006ff */
[----:B------:R-:W1:Y:S02]  /*35f0*/  SYNCS.PHASECHK.TRANS64.TRYWAIT P0, [UR6], R3 ;  /* 0x00000003ff0075a7 */ /* 0x000e640008001106 */
[----:B-1----:R-:W-:Y:S05]  /*3600*/  @!P0 BRA `(.L_x_61) ;  /* 0x0000003c00288947 */ /* 0x002fea0003800000 */
.L_x_137:
        /* <DEDUP_REMOVED lines=9> */
.L_x_139:
[----:B------:R-:W-:-:S04]  /*36a0*/  UIADD3 UR7, UPT, UPT, UR7, 0x1, URZ ;  /* 0x0000000107077890 */ /* 0x000fc8000fffe0ff */
[----:B------:R-:W-:-:S04]  /*36b0*/  UISETP.NE.AND UP0, UPT, UR7, 0x4, UPT ;  /* 0x000000040700788c */ /* 0x000fc8000bf05270 */
[----:B------:R-:W-:Y:S02]  /*36c0*/  USEL UR6, URZ, 0x1, UP0 ;  /* 0x00000001ff067887 */ /* 0x000fe40008000000 */
[----:B------:R-:W-:-:S04]  /*36d0*/  USEL UR7, UR7, URZ, UP0 ;  /* 0x000000ff07077287 */ /* 0x000fc80008000000 */
[----:B------:R-:W-:Y:S01]  /*36e0*/  ULEA UR7, UR7, UR5, 0x3 ;  /* 0x0000000507077291 */ /* 0x000fe2000f8e18ff */
[----:B------:R-:W-:-:S04]  /*36f0*/  LOP3.LUT R2, R2, UR6, RZ, 0x3c, !PT ;  /* 0x0000000602027c12 */ /* 0x000fc8000f8e3cff */
[----:B------:R-:W-:-:S04]  /*3700*/  SHF.L.U32 R2, R2, 0x1f, RZ ;  /* 0x0000001f02027819 */ /* 0x000fc800000006ff */
[----:B------:R-:W2:Y:S02]  /*3710*/  SYNCS.PHASECHK.TRANS64.TRYWAIT P0, [UR7], R2 ;  /* 0x00000002ff0075a7 */ /* 0x000ea40008001107 */
[----:B--2---:R-:W-:Y:S05]  /*3720*/  @!P0 BRA `(.L_x_63) ;  /* 0x0000003c00108947 */ /* 0x004fea0003800000 */
.L_x_141:
[----:B------:R-:W-:Y:S01]  /*3730*/  NOP ;  /* 0x0000000000007918 */ /* 0x000fe20000000000 */
[----:B-1----:R-:W1:Y:S01]  /*3740*/  LDS R0, [UR4+0x14] ;  /* 0x00001404ff007984 */ /* 0x002e620008000800 */
[----:B------:R-:W-:Y:S01]  /*3750*/  ULOP3.LUT UR6, UR16, 0xffff, URZ, 0xc0, !UPT ;  /* 0x0000ffff10067892 */ /* 0x000fe2000f8ec0ff */
[----:B------:R-:W-:Y:S01]  /*3760*/  UMOV UR8, 0xffff ;  /* 0x0000ffff00087882 */ /* 0x000fe20000000000 */
[----:B------:R-:W-:Y:S02]  /*3770*/  UMOV UR5, 0x1 ;  /* 0x0000000100057882 */ /* 0x000fe40000000000 */
[----:B------:R-:W-:-:S04]  /*3780*/  USHF.R.U32.HI UR6, URZ, 0x5, UR6 ;  /* 0x00000005ff067899 */ /* 0x000fc80008011606 */
[----:B------:R-:W-:Y:S02]  /*3790*/  USHF.L.U32 UR8, UR8, UR6, URZ ;  /* 0x0000000608087299 */ /* 0x000fe400080006ff */
[----:B------:R-:W-:-:S04]  /*37a0*/  USHF.L.U32 UR5, UR5, UR6, URZ ;  /* 0x0000000605057299 */ /* 0x000fc800080006ff */
[----:B-1----:R-:W-:-:S04]  /*37b0*/  LOP3.LUT R0, R0, UR8, RZ, 0xc0, !PT ;  /* 0x0000000800007c12 */ /* 0x002fc8000f8ec0ff */
[----:B------:R-:W-:-:S13]  /*37c0*/  ISETP.NE.AND P0, PT, R0, UR8, PT ;  /* 0x0000000800007c0c */ /* 0x000fda000bf05270 */
[----:B------:R-:W-:Y:S05]  /*37d0*/  @P0 BRA `(.L_x_64) ;  /* 0x0000000000580947 */ /* 0x000fea0003800000 */
[----:B------:R-:W1:Y:S02]  /*37e0*/  LDS R0, [UR4+0x18] ;  /* 0x00001804ff007984 */ /* 0x000e640008000800 */
[----:B-1----:R-:W-:-:S04]  /*37f0*/  LOP3.LUT R0, R0, UR5, RZ, 0xc0, !PT ;  /* 0x0000000500007c12 */ /* 0x002fc8000f8ec0ff */
[----:B------:R-:W-:-:S13]  /*3800*/  ISETP.NE.AND P0, PT, R0, UR5, PT ;  /* 0x0000000500007c0c */ /* 0x000fda000bf05270 */
[----:B------:R-:W-:Y:S05]  /*3810*/  @P0 BRA `(.L_x_65) ;  /* 0x00000000003c0947 */ /* 0x000fea0003800000 */
[----:B------:R-:W1:Y:S01]  /*3820*/  S2R R2, SR_LANEID ;  /* 0x0000000000027919 */ /* 0x000e620000000000 */
[----:B------:R-:W-:Y:S01]  /*3830*/  ULOP3.LUT UR8, URZ, UR8, URZ, 0x33, !UPT ;  /* 0x00000008ff087292 */ /* 0x000fe2000f8e33ff */
[----:B------:R-:W-:Y:S02]  /*3840*/  VOTEU.ANY UR7, UPT, PT ;  /* 0x0000000000077886 */ /* 0x000fe400038e0100 */
[----:B------:R-:W-:-:S03]  /*3850*/  UFLO.U32 UR7, UR7 ;  /* 0x00000007000772bd */ /* 0x000fc600080e0000 */
[----:B------:R-:W-:-:S04]  /*3860*/  IMAD.U32 R0, RZ, RZ, UR8 ;  /* 0x00000008ff007e24 */ /* 0x000fc8000f8e00ff */
[----:B------:R2:W4:Y:S02]  /*3870*/  REDUX UR6, R0 ;  /* 0x00000000000673c4 */ /* 0x0005240000000000 */
[----:B------:R1:W-:Y:S02]  /*3880*/  UTCATOMSWS.AND URZ, UR8 ;  /* 0x0000000800ff79e3 */ /* 0x0003e40008000000 */
[----:B-1----:R-:W-:Y:S02]  /*3890*/  ISETP.EQ.U32.AND P0, PT, R2, UR7, PT ;  /* 0x0000000702007c0c */ /* 0x002fe4000bf02070 */
[----:B--2---:R-:W-:Y:S02]  /*38a0*/  LOP3.LUT R0, RZ, UR5, RZ, 0x33, !PT ;  /* 0x00000005ff007c12 */ /* 0x004fe4000f8e33ff */
[----:B----4-:R-:W-:Y:S02]  /*38b0*/  MOV R2, UR6 ;  /* 0x0000000600027c02 */ /* 0x010fe40008000f00 */
[----:B------:R-:W1:Y:S07]  /*38c0*/  REDUX UR5, R0 ;  /* 0x00000000000573c4 */ /* 0x000e6e0000000000 */
[----:B------:R2:W-:Y:S01]  /*38d0*/  @P0 ATOMS.AND RZ, [UR4+0x14], R2 ;  /* 0x00001402ffff098c */ /* 0x0005e2000a800004 */
[----:B-1----:R-:W-:-:S05]  /*38e0*/  IMAD.U32 R0, RZ, RZ, UR5 ;  /* 0x00000005ff007e24 */ /* 0x002fca000f8e00ff */
[----:B------:R2:W-:Y:S01]  /*38f0*/  @P0 ATOMS.AND RZ, [UR4+0x18], R0 ;  /* 0x00001800ffff098c */ /* 0x0005e2000a800004 */
[----:B------:R-:W-:Y:S05]  /*3900*/  BRA `(.L_x_66) ;  /* 0x0000000000147947 */ /* 0x000fea0003800000 */
.L_x_65:
[----:B------:R-:W-:Y:S02]  /*3910*/  MOV R2, 0x3930 ;  /* 0x0000393000027802 */ /* 0x000fe40000000f00 */
[----:B---3-5:R-:W-:Y:S05]  /*3920*/  CALL.REL.NOINC `($__internal_0_$__cuda_sm10x_tcgen05_guardrail_trap_col_being_dealloced_not_returned_by_alloc) ;  /* 0x0000003c00847944 */ /* 0x028fea0003c00000 */
[----:B------:R-:W-:Y:S05]  /*3930*/  BRA `(.L_x_66) ;  /* 0x0000000000087947 */ /* 0x000fea0003800000 */
.L_x_64:
[----:B------:R-:W-:Y:S02]  /*3940*/  MOV R2, 0x3960 ;  /* 0x0000396000027802 */ /* 0x000fe40000000f00 */
[----:B---3-5:R-:W-:Y:S05]  /*3950*/  CALL.REL.NOINC `($__internal_2_$__cuda_sm10x_tcgen05_guardrail_trap_unallocated_columns_being_dealloced) ;  /* 0x0000003c00907944 */ /* 0x028fea0003c00000 */
.L_x_66:
[----:B------:R-:W-:Y:S01]  /*3960*/  NOP ;  /* 0x0000000000007918 */ /* 0x000fe20000000000 */
[----:B------:R-:W-:Y:S05]  /*3970*/  EXIT ;  /* 0x000000000000794d */ /* 0x000fea0003800000 */
.L_x_48:
[----:B------:R-:W-:-:S09]  /*3980*/  UISETP.NE.OR UP2, UPT, UR8, 0x3, !UP2 ;  /* 0x000000030800788c */ /* 0x000fd2000d745670 */
[----:B------:R-:W-:Y:S05]  /*3990*/  BRA.U UP2, `(.L_x_67) ;  /* 0x0000000d02ac7547 */ /* 0x000fea000b800000 */
[----:B------:R-:W1:Y:S01]  /*39a0*/  LDC R0, c[0x0][0xb30] ;  /* 0x0002cc00ff007b82 */ /* 0x000e620000000800 */
[----:B------:R-:W2:Y:S01]  /*39b0*/  LDCU.64 UR8, c[0x0][0x888] ;  /* 0x00011100ff0877ac */ /* 0x000ea20008000a00 */
[----:B------:R-:W-:Y:S01]  /*39c0*/  IMAD.MOV.U32 R32, RZ, RZ, 0x1 ;  /* 0x00000001ff207424 */ /* 0x000fe200078e00ff */
[----:B------:R-:W-:Y:S01]  /*39d0*/  CS2R R28, SRZ ;  /* 0x00000000001c7805 */ /* 0x000fe2000001ff00 */
[----:B------:R-:W-:Y:S01]  /*39e0*/  IMAD.MOV.U32 R25, RZ, RZ, 0x1000 ;  /* 0x00001000ff197424 */ /* 0x000fe200078e00ff */
[----:B------:R-:W4:Y:S03]  /*39f0*/  LDCU.64 UR4, c[0x0][0x890] ;  /* 0x00011200ff0477ac */ /* 0x000f260008000a00 */
[----:B------:R-:W3:Y:S01]  /*3a00*/  LDC R24, c[0x0][0x370] ;  /* 0x0000dc00ff187b82 */ /* 0x000ee20000000800 */
[----:B------:R-:W-:Y:S01]  /*3a10*/  UMOV UR7, 0x400 ;  /* 0x0000040000077882 */ /* 0x000fe20000000000 */
[----:B------:R-:W-:-:S02]  /*3a20*/  UPLOP3.LUT UP1, UPT, UPT, UPT, UPT, 0x40, 0x4 ;  /* 0x000000000004789c */ /* 0x000fc40003f2e870 */
[----:B------:R-:W-:Y:S01]  /*3a30*/  ULEA UR7, UR37, UR7, 0x18 ;  /* 0x0000000725077291 */ /* 0x000fe2000f8ec0ff */
[----:B------:R-:W-:-:S03]  /*3a40*/  UMOV UR13, URZ ;  /* 0x000000ff000d7c82 */ /* 0x000fc60008000000 */
[----:B------:R-:W3:Y:S01]  /*3a50*/  LDC R3, c[0x0][0xb0c] ;  /* 0x0002c300ff037b82 */ /* 0x000ee20000000800 */
[----:B--2---:R-:W-:Y:S02]  /*3a60*/  UISETP.NE.U32.AND UP3, UPT, UR8, URZ, UPT ;  /* 0x000000ff0800728c */ /* 0x004fe4000bf65070 */
[----:B----4-:R-:W-:-:S05]  /*3a70*/  UISETP.NE.U32.AND UP4, UPT, UR4, URZ, UPT ;  /* 0x000000ff0400728c */ /* 0x010fca000bf85070 */
[----:B------:R-:W2:Y:S01]  /*3a80*/  LDC R22, c[0x0][0xb20] ;  /* 0x0002c800ff167b82 */ /* 0x000ea20000000800 */
[----:B-1----:R-:W-:Y:S01]  /*3a90*/  ISETP.NE.AND P1, PT, R0, 0x1, PT ;  /* 0x000000010000780c */ /* 0x002fe20003f25270 */
[----:B------:R-:W-:Y:S02]  /*3aa0*/  UISETP.NE.AND.EX UP3, UPT, UR9, URZ, UPT, UP3 ;  /* 0x000000ff0900728c */ /* 0x000fe4000bf65330 */
[----:B------:R-:W-:-:S04]  /*3ab0*/  UISETP.NE.AND.EX UP4, UPT, UR5, URZ, UPT, UP4 ;  /* 0x000000ff0500728c */ /* 0x000fc8000bf85340 */
[----:B------:R-:W1:Y:S08]  /*3ac0*/  LDC.64 R30, c[0x0][0x348] ;  /* 0x0000d200ff1e7b82 */ /* 0x000e700000000a00 */
[----:B------:R-:W4:Y:S08]  /*3ad0*/  LDC.64 R14, c[0x0][0xb10] ;  /* 0x0002c400ff0e7b82 */ /* 0x000f300000000a00 */
[----:B------:R-:W1:Y:S08]  /*3ae0*/  LDC.64 R6, c[0x0][0xb18] ;  /* 0x0002c600ff067b82 */ /* 0x000e700000000a00 */
[----:B------:R-:W1:Y:S08]  /*3af0*/  LDC.64 R4, c[0x0][0xb28] ;  /* 0x0002ca00ff047b82 */ /* 0x000e700000000a00 */
[----:B--23--:R-:W1:Y:S02]  /*3b00*/  LDC R23, c[0x0][0x374] ;  /* 0x0000dd00ff177b82 */ /* 0x00ce640000000800 */
.L_x_76:
[C---:B------:R-:W-:Y:S02]  /*3b10*/  LEA R0, R29.reuse, UR7, 0x3 ;  /* 0x000000071d007c11 */ /* 0x040fe4000f8e18ff */
[----:B------:R-:W-:Y:S02]  /*3b20*/  SHF.L.U32 R2, R28, 0x1f, RZ ;  /* 0x0000001f1c027819 */ /* 0x000fe400000006ff */
[----:B------:R-:W-:Y:S02]  /*3b30*/  LEA R16, R29, UR7, 0x4 ;  /* 0x000000071d107c11 */ /* 0x000fe4000f8e20ff */
[----:B--2---:R-:W2:Y:S02]  /*3b40*/  SYNCS.PHASECHK.TRANS64.TRYWAIT P0, [R0+URZ+0x80], R2 ;  /* 0x00008002000075a7 */ /* 0x004ea400080011ff */
[----:B--2---:R-:W-:Y:S05]  /*3b50*/  @!P0 BRA `(.L_x_68) ;  /* 0x00000038001c8947 */ /* 0x004fea0003800000 */
.L_x_142:
[----:B------:R-:W-:Y:S01]  /*3b60*/  ISETP.GE.AND P0, PT, R26, 0x1, PT ;  /* 0x000000011a00780c */ /* 0x000fe20003f06270 */
[----:B------:R-:W3:Y:S01]  /*3b70*/  LDS.128 R16, [R16+0x110] ;  /* 0x0001100010107984 */ /* 0x000ee20000000c00 */
[----:B--2---:R-:W-:Y:S01]  /*3b80*/  VIADD R0, R0, 0x90 ;  /* 0x0000009000007836 */ /* 0x004fe20000000000 */
[----:B------:R-:W-:Y:S01]  /*3b90*/  @!PT LDS RZ, [RZ] ;  /* 0x00000000fffff984 */ /* 0x000fe20000000800 */
[----:B------:R-:W-:Y:S01]  /*3ba0*/  @!PT LDS RZ, [RZ] ;  /* 0x00000000fffff984 */ /* 0x000fe20000000800 */
[----:B------:R-:W-:Y:S01]  /*3bb0*/  @!PT LDS RZ, [RZ] ;  /* 0x00000000fffff984 */ /* 0x000fe20000000800 */
[----:B------:R-:W-:Y:S01]  /*3bc0*/  @!PT LDS RZ, [RZ] ;  /* 0x00000000fffff984 */ /* 0x000fe20000000800 */
[----:B------:R2:W-:Y:S06]  /*3bd0*/  MEMBAR.ALL.CTA ;  /* 0x0000000000007992 */ /* 0x0005ec0000008000 */
[----:B--2---:R-:W2:Y:S01]  /*3be0*/  FENCE.VIEW.ASYNC.S ;  /* 0x00000000000073c6 */ /* 0x004ea20000000000 */
[----:B------:R-:W-:Y:S04]  /*3bf0*/  PRMT R0, RZ, 0x654, R0 ;  /* 0x00000654ff007816 */ /* 0x000fe80000000000 */
[----:B--2---:R2:W-:Y:S01]  /*3c00*/  SYNCS.ARRIVE.TRANS64.RED.A1T0 RZ, [R0+URZ], RZ ;  /* 0x000000ff00ff79a7 */ /* 0x0045e200081004ff */
[----:B---3--:R-:W-:Y:S11]  /*3c10*/  LOP3.LUT P3, RZ, R18, 0x1, RZ, 0xc0, !PT ;  /* 0x0000000112ff7812 */ /* 0x008ff6000786c0ff */
[----:B------:R-:W-:Y:S02]  /*3c20*/  @!UPT UIADD3 URZ, UPT, UPT, URZ, URZ, URZ ;  /* 0x000000fffffff290 */ /* 0x000fe4000fffe0ff */
[----:B------:R-:W-:Y:S02]  /*3c30*/  @P3 MOV R11, R16 ;  /* 0x00000010000b3202 */ /* 0x000fe40000000f00 */
[----:B------:R-:W-:Y:S01]  /*3c40*/  @P3 LOP3.LUT R10, R17, 0xffff, RZ, 0xc0, !PT ;  /* 0x0000ffff110a3812 */ /* 0x000fe200078ec0ff */
[----:B--2---:R-:W-:Y:S06]  /*3c50*/  @!P0 BRA `(.L_x_69) ;  /* 0x0000000000a48947 */ /* 0x004fec0003800000 */
[-C--:B-1----:R-:W-:Y:S01]  /*3c60*/  IMAD.HI.U32 R0, R23, R7.reuse, RZ ;  /* 0x0000000717007227 */ /* 0x082fe200078e00ff */
[----:B------:R-:W-:Y:S02]  /*3c70*/  ISETP.NE.AND P0, PT, R6, 0x1, PT ;  /* 0x000000010600780c */ /* 0x000fe40003f05270 */
[----:B------:R-:W-:Y:S01]  /*3c80*/  ISETP.NE.AND P2, PT, R26, 0x1, PT ;  /* 0x000000011a00780c */ /* 0x000fe20003f45270 */
[----:B----4-:R-:W-:Y:S01]  /*3c90*/  IMAD.HI.U32 R9, R24, R14, RZ ;  /* 0x0000000e18097227 */ /* 0x010fe200078e00ff */
[----:B------:R-:W-:Y:S02]  /*3ca0*/  SHF.R.U32.HI R0, RZ, R22, R0 ;  /* 0x00000016ff007219 */ /* 0x000fe40000011600 */
[----:B------:R-:W-:Y:S01]  /*3cb0*/  ISETP.NE.AND P4, PT, R3, 0x1, PT ;  /* 0x000000010300780c */ /* 0x000fe20003f85270 */
[----:B------:R-:W-:Y:S01]  /*3cc0*/  IMAD.HI.U32 R13, R10, R7, RZ ;  /* 0x000000070a0d7227 */ /* 0x000fe200078e00ff */
[----:B------:R-:W-:Y:S02]  /*3cd0*/  SHF.R.U32.HI R9, RZ, R15, R9 ;  /* 0x0000000fff097219 */ /* 0x000fe40000011609 */
[----:B------:R-:W-:Y:S01]  /*3ce0*/  SEL R0, R23, R0, !P0 ;  /* 0x0000000017007207 */ /* 0x000fe20004000000 */
[----:B------:R-:W-:Y:S01]  /*3cf0*/  IMAD.HI.U32 R12, R11, R14, RZ ;  /* 0x0000000e0b0c7227 */ /* 0x000fe200078e00ff */
[----:B------:R-:W-:Y:S03]  /*3d00*/  SEL R9, R24, R9, !P4 ;  /* 0x0000000918097207 */ /* 0x000fe60006000000 */
[-C--:B------:R-:W-:Y:S01]  /*3d10*/  IMAD.HI.U32 R8, R0, R4.reuse, RZ ;  /* 0x0000000400087227 */ /* 0x080fe200078e00ff */
[----:B------:R-:W-:Y:S03]  /*3d20*/  SHF.R.U32.HI R12, RZ, R15, R12 ;  /* 0x0000000fff0c7219 */ /* 0x000fe6000001160c */
[----:B------:R-:W-:Y:S01]  /*3d30*/  IMAD.HI.U32 R2, R9, R4, RZ ;  /* 0x0000000409027227 */ /* 0x000fe200078e00ff */
[-C--:B------:R-:W-:Y:S02]  /*3d40*/  @P2 SHF.R.U32.HI R0, RZ, R5.reuse, R8 ;  /* 0x00000005ff002219 */ /* 0x080fe40000011608 */
[----:B------:R-:W-:Y:S02]  /*3d50*/  SHF.R.U32.HI R8, RZ, R22, R13 ;  /* 0x00000016ff087219 */ /* 0x000fe4000001160d */
[----:B------:R-:W-:Y:S01]  /*3d60*/  @P2 SHF.R.U32.HI R9, RZ, R5, R2 ;  /* 0x00000005ff092219 */ /* 0x000fe20000011602 */
[----:B------:R-:W-:Y:S01]  /*3d70*/  IMAD R0, R26, R0, RZ ;  /* 0x000000001a007224 */ /* 0x000fe200078e02ff */
[----:B------:R-:W-:Y:S02]  /*3d80*/  SEL R8, R10, R8, !P0 ;  /* 0x000000080a087207 */ /* 0x000fe40004000000 */
[----:B------:R-:W-:Y:S01]  /*3d90*/  SEL R2, R11, R12, !P4 ;  /* 0x0000000c0b027207 */ /* 0x000fe20006000000 */
[----:B------:R-:W-:Y:S01]  /*3da0*/  IMAD R12, R26, R9, RZ ;  /* 0x000000091a0c7224 */ /* 0x000fe200078e02ff */
[C---:B------:R-:W-:Y:S01]  /*3db0*/  ISETP.GE.AND P0, PT, R8.reuse, R0, PT ;  /* 0x000000000800720c */ /* 0x040fe20003f06270 */
[----:B------:R-:W-:Y:S03]  /*3dc0*/  IMAD.HI.U32 R0, R8, R4, RZ ;  /* 0x0000000408007227 */ /* 0x000fe600078e00ff */
[----:B------:R-:W-:Y:S02]  /*3dd0*/  ISETP.GE.OR P0, PT, R2, R12, P0 ;  /* 0x0000000c0200720c */ /* 0x000fe40000706670 */
[-C--:B------:R-:W-:Y:S04]  /*3de0*/  SHF.R.U32.HI R0, RZ, R5.reuse, R0 ;  /* 0x00000005ff007219 */ /* 0x080fe80000011600 */
[----:B------:R-:W-:Y:S05]  /*3df0*/  SEL R13, R8, R0, !P2 ;  /* 0x00000000080d7207 */ /* 0x000fea0005000000 */
[----:B------:R-:W-:Y:S02]  /*3e00*/  IMAD.MOV R12, RZ, RZ, -R13 ;  /* 0x000000ffff0c7224 */ /* 0x000fe400078e0a0d */
[----:B------:R-:W-:Y:S04]  /*3e10*/  @!P0 IMAD.HI.U32 R0, R2, R4, RZ ;  /* 0x0000000402008227 */ /* 0x000fe800078e00ff */
[----:B------:R-:W-:Y:S01]  /*3e20*/  IMAD R12, R26, R12, R8 ;  /* 0x0000000c1a0c7224 */ /* 0x000fe200078e0208 */
[----:B------:R-:W-:Y:S04]  /*3e30*/  @!P0 SHF.R.U32.HI R0, RZ, R5, R0 ;  /* 0x00000005ff008219 */ /* 0x000fe80000011600 */
[----:B------:R-:W-:Y:S04]  /*3e40*/  @!P0 SEL R0, R2, R0, !P2 ;  /* 0x0000000002008207 */ /* 0x000fe80005000000 */
[----:B------:R-:W-:Y:S01]  /*3e50*/  @!P0 IADD3 R13, PT, PT, R13, -R0, RZ ;  /* 0x800000000d0d8210 */ /* 0x000fe20007ffe0ff */
[----:B------:R-:W-:Y:S01]  /*3e60*/  @!P0 IMAD R0, R9, R12, R0 ;  /* 0x0000000c09008224 */ /* 0x000fe200078e0200 */
[----:B------:R-:W-:Y:S01]  /*3e70*/  IADD3 R9, PT, PT, -R8, RZ, RZ ;  /* 0x000000ff08097210 */ /* 0x000fe20007ffe1ff */
[--C-:B------:R-:W-:Y:S02]  /*3e80*/  IMAD.MOV R12, RZ, RZ, -R2.reuse ;  /* 0x000000ffff0c7224 */ /* 0x100fe400078e0a02 */
[----:B------:R-:W-:Y:S02]  /*3e90*/  @!P0 IMAD R8, R13, R26, R2 ;  /* 0x0000001a0d088224 */ /* 0x000fe400078e0202 */
[----:B------:R-:W-:Y:S02]  /*3ea0*/  @!P0 IMAD.MOV.U32 R2, RZ, RZ, R0 ;  /* 0x000000ffff028224 */ /* 0x000fe400078e0000 */
[----:B------:R-:W-:Y:S02]  /*3eb0*/  IMAD R11, R3, R12, R11 ;  /* 0x0000000c030b7224 */ /* 0x000fe400078e020b */
[----:B------:R-:W-:Y:S02]  /*3ec0*/  IMAD R10, R6, R9, R10 ;  /* 0x00000009060a7224 */ /* 0x000fe400078e020a */
[----:B------:R-:W-:Y:S02]  /*3ed0*/  IMAD R11, R2, R3, R11 ;  /* 0x00000003020b7224 */ /* 0x000fe400078e020b */
[----:B------:R-:W-:Y:S02]  /*3ee0*/  IMAD R10, R8, R6, R10 ;  /* 0x00000006080a7224 */ /* 0x000fe400078e020a */
.L_x_69:
[----:B------:R-:W-:Y:S05]  /*3ef0*/  BRA.U UP1, `(.L_x_70) ;  /* 0x0000000101107547 */ /* 0x000fea000b800000 */
[----:B------:R-:W-:Y:S04]  /*3f00*/  MOV R2, UR6 ;  /* 0x0000000600027c02 */ /* 0x000fe80008000f00 */
[----:B------:R-:W-:Y:S04]  /*3f10*/  SHF.L.U32 R2, R2, 0x1f, RZ ;  /* 0x0000001f02027819 */ /* 0x000fe800000006ff */
[----:B------:R-:W2:Y:S02]  /*3f20*/  SYNCS.PHASECHK.TRANS64.TRYWAIT P0, [UR7+0x78], R2 ;  /* 0x00007802ff0075a7 */ /* 0x000ea40008001107 */
[----:B--2---:R-:W-:Y:S05]  /*3f30*/  @!P0 BRA `(.L_x_71) ;  /* 0x0000003400388947 */ /* 0x004fea0003800000 */
.L_x_70:
[----:B------:R-:W-:Y:S02]  /*3f40*/  R2UR UR11, R21 ;  /* 0x00000000150b72ca */ /* 0x000fe400000e0000 */
[----:B------:R-:W-:Y:S02]  /*3f50*/  R2UR UR10, R20 ;  /* 0x00000000140a72ca */ /* 0x000fe400000e0000 */
[----:B------:R-:W-:Y:S04]  /*3f60*/  ISETP.NE.U32.AND P2, PT, RZ, UR4, PT ;  /* 0x00000004ff007c0c */ /* 0x000fe8000bf45070 */
[----:B------:R-:W-:Y:S05]  /*3f70*/  ISETP.NE.AND.EX P2, PT, RZ, UR5, PT, P2 ;  /* 0x00000005ff007c0c */ /* 0x000fea000bf45320 */
[----:B------:R-:W-:Y:S02]  /*3f80*/  USHF.L.U32 UR11, UR11, 0x6, URZ ;  /* 0x000000060b0b7899 */ /* 0x000fe400080006ff */
[----:B------:R-:W-:Y:S01]  /*3f90*/  USHF.L.U32 UR10, UR10, 0x6, URZ ;  /* 0x000000060a0a7899 */ /* 0x000fe200080006ff */
[----:B------:R-:W-:Y:S11]  /*3fa0*/  BRA.U !UP4, `(.L_x_72) ;  /* 0x000000010c347547 */ /* 0x000ff6000b800000 */
[----:B------:R-:W-:Y:S01]  /*3fb0*/  UPLOP3.LUT UP0, UPT, UPT, UPT, UP3, 0x80, 0x8 ;  /* 0x000000000008789c */ /* 0x000fe20003f0f030 */
[----:B--2---:R-:W-:Y:S02]  /*3fc0*/  HFMA2 R0, -RZ, RZ, 0, 5.9604644775390625e-08 ;  /* 0x00000001ff007431 */ /* 0x004fe400000001ff */
[----:B------:R-:W-:Y:S03]  /*3fd0*/  IMAD.MOV.U32 R60, RZ, RZ, 0x1 ;  /* 0x00000001ff3c7424 */ /* 0x000fe600078e00ff */
[----:B------:R-:W-:Y:S05]  /*3fe0*/  PLOP3.LUT P0, PT, PT, PT, UP0, 0x80, 0x8 ;  /* 0x000000000008781c */ /* 0x000fea0003f0f008 */
[----:B------:R-:W2:Y:S01]  /*3ff0*/  @UP0 LDCU.64 UR14, c[0x0][0x888] ;  /* 0x00011100ff0e07ac */ /* 0x000ea20008000a00 */
[----:B------:R-:W-:Y:S07]  /*4000*/  @UP0 UIMAD UR8, UR36, UR4, URZ ;  /* 0x00000004240802a4 */ /* 0x000fee000f8e02ff */
[----:B------:R-:W-:Y:S01]  /*4010*/  @!P0 PRMT R60, R0, 0x7610, R60 ;  /* 0x00007610003c8816 */ /* 0x000fe2000000003c */
[----:B--2---:R-:W-:Y:S03]  /*4020*/  @UP0 UIMAD.WIDE UR14, UR8, 0x4, UR14 ;  /* 0x00000004080e08a5 */ /* 0x004fe6000f8e020e */
[----:B------:R-:W2:Y:S03]  /*4030*/  @!UP0 LDCU UR8, c[0x0][0x880] ;  /* 0x00011000ff0887ac */ /* 0x000ea60008000800 */
[----:B------:R-:W-:Y:S01]  /*4040*/  IMAD.U32 R8, RZ, RZ, UR14 ;  /* 0x0000000eff087e24 */ /* 0x000fe2000f8e00ff */
[----:B------:R-:W-:Y:S05]  /*4050*/  MOV R9, UR15 ;  /* 0x0000000f00097c02 */ /* 0x000fea0008000f00 */
[----:B-----5:R3:W5:Y:S02]  /*4060*/  @P0 LDG.E R35, desc[UR46][R8.64] ;  /* 0x0000002e08230981 */ /* 0x020764000c1e1900 */
[----:B--23--:R-:W-:Y:S07]  /*4070*/  @!P0 IMAD.U32 R35, RZ, RZ, UR8 ;  /* 0x00000008ff238e24 */ /* 0x00cfee000f8e00ff */
.L_x_72:
[----:B-----5:R-:W-:Y:S01]  /*4080*/  @!P2 FSETP.EQ.AND P0, PT, R35, RZ, PT ;  /* 0x000000ff2300a20b */ /* 0x020fe20003f02000 */
[----:B------:R-:W-:Y:S01]  /*4090*/  @!UPT UIADD3 URZ, UPT, UPT, URZ, URZ, URZ ;  /* 0x000000fffffff290 */ /* 0x000fe2000fffe0ff */
[----:B------:R-:W-:Y:S11]  /*40a0*/  @!P2 BRA `(.L_x_73) ;  /* 0x000000000014a947 */ /* 0x000ff60003800000 */
[----:B------:R-:W-:Y:S02]  /*40b0*/  LOP3.LUT P2, RZ, R60, 0xff, RZ, 0xc0, !PT ;  /* 0x000000ff3cff7812 */ /* 0x000fe4000784c0ff */
[----:B------:R-:W-:Y:S04]  /*40c0*/  PLOP3.LUT P0, PT, PT, PT, UP0, 0x80, 0x8 ;  /* 0x000000000008781c */ /* 0x000fe80003f0f008 */
[----:B------:R-:W-:Y:S07]  /*40d0*/  PLOP3.LUT P0, PT, P0, PT, PT, 0x8, 0x80 ;  /* 0x000000000080781c */ /* 0x000fee000070e170 */
[----:B------:R-:W-:Y:S11]  /*40e0*/  @P2 FSETP.EQ.AND P0, PT, R35, RZ, PT ;  /* 0x000000ff2300220b */ /* 0x000ff60003f02000 */
[----:B------:R-:W-:Y:S02]  /*40f0*/  @!UPT UIADD3 URZ, UPT, UPT, URZ, URZ, URZ ;  /* 0x000000fffffff290 */ /* 0x000fe4000fffe0ff */
.L_x_73:
[----:B------:R-:W-:Y:S01]  /*4100*/  ULEA UR15, UR13, UR7, 0x3 ;  /* 0x000000070d0f7291 */ /* 0x000fe2000f8e18ff */
[----:B------:R-:W-:Y:S02]  /*4110*/  SHF.L.U32 R9, R32, 0x1f, RZ ;  /* 0x0000001f20097819 */ /* 0x000fe400000006ff */
[----:B------:R-:W-:Y:S04]  /*4120*/  ELECT P4, URZ, PT ;  /* 0x0000000000ff782f */ /* 0x000fe80003880000 */
[----:B------:R-:W-:Y:S02]  /*4130*/  PLOP3.LUT P4, PT, P0, P4, PT, 0xf2, 0x2f ;  /* 0x00000000002f781c */ /* 0x000fe40000789e72 */
[----:B------:R-:W3:Y:S11]  /*4140*/  SYNCS.PHASECHK.TRANS64.TRYWAIT P2, [UR15+0x58], R9 ;  /* 0x00005809ff0075a7 */ /* 0x000ef6000804110f */
[----:B-1----:R-:W-:Y:S05]  /*4150*/  @!P4 IADD3 R8, P0, PT, R30, 0x580, RZ ;  /* 0x000005801e08c810 */ /* 0x002fea0007f1e0ff */
[----:B--2---:R-:W-:Y:S01]  /*4160*/  @!P4 IMAD.X R2, RZ, RZ, R31, P0 ;  /* 0x000000ffff02c224 */ /* 0x004fe200000e061f */
[----:B---3--:R-:W-:Y:S07]  /*4170*/  @!P2 BRA `(.L_x_74) ;  /* 0x0000003000c0a947 */ /* 0x008fee0003800000 */
.L_x_145:
[----:B------:R-:W2:Y:S01]  /*4180*/  LDC.64 R12, c[0x0][0xb18] ;  /* 0x0002c600ff0c7b82 */ /* 0x000ea20000000a00 */
[----:B------:R-:W-:Y:S01]  /*4190*/  @!P4 R2UR UR8, R2 ;  /* 0x000000000208c2ca */ /* 0x000fe200000e0000 */
[----:B------:R-:W-:Y:S01]  /*41a0*/  VOTEU.ALL UP2, P4 ;  /* 0x0000000000ff7886 */ /* 0x000fe20002040000 */
[----:B------:R-:W-:Y:S01]  /*41b0*/  @!P4 R2UR UR9, R8 ;  /* 0x000000000809c2ca */ /* 0x000fe200000e0000 */
[----:B------:R-:W-:Y:S01]  /*41c0*/  VOTEU.ALL UP1, P4 ;  /* 0x0000000000ff7886 */ /* 0x000fe20002020000 */
[----:B-1----:R-:W-:Y:S03]  /*41d0*/  @!P4 IMAD.MOV.U32 R0, RZ, RZ, 0x1000 ;  /* 0x00001000ff00c424 */ /* 0x002fe600078e00ff */
[----:B------:R-:W1:Y:S01]  /*41e0*/  @!P1 LDC R2, c[0x0][0xb0c] ;  /* 0x0002c300ff029b82 */ /* 0x000e620000000800 */
[----:B------:R-:W-:Y:S01]  /*41f0*/  UMOV UR20, 0x0 ;  /* 0x0000000000147882 */ /* 0x000fe20000000000 */
[----:B------:R-:W-:Y:S01]  /*4200*/  UMOV UR21, 0x10000000 ;  /* 0x1000000000157882 */ /* 0x000fe20000000000 */
[----:B------:R-:W-:Y:S01]  /*4210*/  UMOV UR12, UR36 ;  /* 0x00000024000c7c82 */ /* 0x000fe20008000000 */
[----:B------:R-:W-:Y:S01]  /*4220*/  UIADD3 UR14, UPT, UPT, UR13, 0x1, URZ ;  /* 0x000000010d0e7890 */ /* 0x000fe2000fffe0ff */
[----:B------:R-:W-:Y:S01]  /*4230*/  @P3 SHF.R.U32.HI R27, RZ, 0x10, R17 ;  /* 0x00000010ff1b3819 */ /* 0x000fe20000011611 */
[----:B------:R-:W-:Y:S02]  /*4240*/  VIADD R29, R29, 0x1 ;  /* 0x000000011d1d7836 */ /* 0x000fe40000000000 */
[----:B------:R-:W-:Y:S01]  /*4250*/  IMAD.U32 R9, RZ, RZ, UR8 ;  /* 0x00000008ff097e24 */ /* 0x000fe2000f8e00ff */
[----:B------:R-:W-:Y:S01]  /*4260*/  @!UP2 ULEA UR8, UR13, UR7, 0xc ;  /* 0x000000070d08a291 */ /* 0x000fe2000f8e60ff */
[----:B------:R-:W-:Y:S01]  /*4270*/  IMAD.U32 R8, RZ, RZ, UR9 ;  /* 0x00000009ff087e24 */ /* 0x000fe2000f8e00ff */
[----:B------:R-:W-:Y:S02]  /*4280*/  UIADD3 UR9, UPT, UPT, UR15, 0x40, URZ ;  /* 0x000000400f097890 */ /* 0x000fe4000fffe0ff */
[----:B------:R-:W-:Y:S01]  /*4290*/  @!P4 R2UR UR19, R9 ;  /* 0x000000000913c2ca */ /* 0x000fe200000e0000 */
[----:B------:R-:W-:Y:S01]  /*42a0*/  @!UP2 UIADD3 UR8, UPT, UPT, UR8, 0x200, URZ ;  /* 0x000002000808a890 */ /* 0x000fe2000fffe0ff */
[----:B------:R-:W-:Y:S01]  /*42b0*/  @!P4 R2UR UR18, R8 ;  /* 0x000000000812c2ca */ /* 0x000fe200000e0000 */
[----:B------:R-:W-:Y:S01]  /*42c0*/  UISETP.NE.AND UP5, UPT, UR14, 0x3, UPT ;  /* 0x000000030e00788c */ /* 0x000fe2000bfa5270 */
[----:B------:R-:W3:Y:S01]  /*42d0*/  LDC.64 R8, c[0x0][0xb10] ;  /* 0x0002c400ff087b82 */ /* 0x000ee20000000a00 */
[----:B------:R-:W-:Y:S02]  /*42e0*/  UPRMT UR16, UR37, 0x654, UR9 ;  /* 0x0000065425107896 */ /* 0x000fe40008000009 */
[----:B------:R-:W-:Y:S02]  /*42f0*/  USEL UR17, URZ, 0x1, UP5 ;  /* 0x00000001ff117887 */ /* 0x000fe4000a800000 */
[----:B------:R-:W-:Y:S04]  /*4300*/  USEL UR14, UR14, URZ, UP5 ;  /* 0x000000ff0e0e7287 */ /* 0x000fe8000a800000 */
[----:B------:R-:W-:Y:S01]  /*4310*/  ULEA UR13, UR14, UR7, 0x3 ;  /* 0x000000070e0d7291 */ /* 0x000fe2000f8e18ff */
[----:B------:R-:W-:Y:S01]  /*4320*/  LOP3.LUT R32, R32, UR17, RZ, 0x3c, !PT ;  /* 0x0000001120207c12 */ /* 0x000fe2000f8e3cff */
[----:B------:R1:W-:Y:S01]  /*4330*/  @!UP1 UTMALDG.3D [UR8], [UR18], desc[UR20] ;  /* 0x00001408120095b4 */ /* 0x0003e20008011000 */
[----:B------:R5:W-:Y:S02]  /*4340*/  @!P4 SYNCS.ARRIVE.TRANS64.RED.A0TR RZ, [UR15+0x40], R0 ;  /* 0x00004000ffffc9a7 */ /* 0x000be4000830040f */
[----:B------:R-:W-:Y:S01]  /*4350*/  SHF.L.U32 R20, R32, 0x1f, RZ ;  /* 0x0000001f20147819 */ /* 0x000fe200000006ff */
[C---:B---3--:R-:W-:Y:S01]  /*4360*/  @!P1 IMAD.HI.U32 R8, R11.reuse, R8, RZ ;  /* 0x000000080b089227 */ /* 0x048fe200078e00ff */
[----:B--2---:R-:W-:Y:S02]  /*4370*/  @!P1 ISETP.NE.AND P0, PT, R12, 0x1, PT ;  /* 0x000000010c00980c */ /* 0x004fe40003f05270 */
[----:B-1----:R-:W-:Y:S01]  /*4380*/  @!P1 ISETP.NE.AND P2, PT, R2, 0x1, PT ;  /* 0x000000010200980c */ /* 0x002fe20003f45270 */
[----:B------:R-:W-:Y:S01]  /*4390*/  SYNCS.ARRIVE.TRANS64.RED.A1T0 RZ, [UR16], RZ ;  /* 0x000000ffffff79a7 */ /* 0x000fe20008100410 */
[C---:B------:R-:W-:Y:S01]  /*43a0*/  @!P1 IMAD.HI.U32 R13, R10.reuse, R13, RZ ;  /* 0x0000000d0a0d9227 */ /* 0x040fe200078e00ff */
[----:B------:R-:W-:Y:S04]  /*43b0*/  @!P1 SHF.R.U32.HI R8, RZ, R9, R8 ;  /* 0x00000009ff089219 */ /* 0x000fe80000011608 */
[----:B------:R-:W-:Y:S01]  /*43c0*/  @!P1 SEL R8, R11, R8, !P2 ;  /* 0x000000080b089207 */ /* 0x000fe20005000000 */
[----:B------:R-:W1:Y:S01]  /*43d0*/  SYNCS.PHASECHK.TRANS64.TRYWAIT P5, [UR13+0x58], R20 ;  /* 0x00005814ff0075a7 */ /* 0x000e6200080a110d */
[----:B-----5:R-:W2:Y:S02]  /*43e0*/  @!P1 LDC R0, c[0x0][0xb20] ;  /* 0x0002c800ff009b82 */ /* 0x020ea40000000800 */
[----:B--2---:R-:W-:Y:S04]  /*43f0*/  @!P1 SHF.R.U32.HI R0, RZ, R0, R13 ;  /* 0x00000000ff009219 */ /* 0x004fe8000001160d */
[----:B------:R-:W-:Y:S05]  /*4400*/  @!P1 SEL R9, R10, R0, !P0 ;  /* 0x000000000a099207 */ /* 0x000fea0004000000 */
[----:B------:R-:W-:Y:S02]  /*4410*/  @!P1 IMAD.IADD R0, R9, 0x1, -R8 ;  /* 0x0000000109009824 */ /* 0x000fe400078e0a08 */
[----:B------:R-:W-:Y:S02]  /*4420*/  @!P1 IMAD.IADD R8, R8, 0x1, -R9 ;  /* 0x0000000108089824 */ /* 0x000fe400078e0a09 */
[----:B------:R-:W-:Y:S02]  /*4430*/  @!P1 IMAD R11, R0, R2, R11 ;  /* 0x00000002000b9224 */ /* 0x000fe400078e020b */
[----:B------:R-:W-:Y:S01]  /*4440*/  @!P1 IMAD R10, R8, R12, R10 ;  /* 0x0000000c080a9224 */ /* 0x000fe200078e020a */
[----:B-1----:R-:W-:Y:S06]  /*4450*/  @!P5 BRA `(.L_x_75) ;  /* 0x000000300020d947 */ /* 0x002fec0003800000 */
.L_x_147:
[----:B------:R-:W-:Y:S01]  /*4460*/  @!P4 IADD3 R2, P0, PT, R30, 0x580, RZ ;  /* 0x000005801e02c810 */ /* 0x000fe20007f1e0ff */
[----:B------:R-:W-:Y:S01]  /*4470*/  UMOV UR18, 0x0 ;  /* 0x0000000000127882 */ /* 0x000fe20000000000 */
[----:B------:R-:W-:Y:S01]  /*4480*/  UMOV UR19, 0x10000000 ;  /* 0x1000000000137882 */ /* 0x000fe20000000000 */
[----:B------:R-:W-:Y:S01]  /*4490*/  VOTEU.ALL UP1, P4 ;  /* 0x0000000000ff7886 */ /* 0x000fe20002020000 */
[----:B------:R-:W-:Y:S01]  /*44a0*/  @!P4 R2UR UR9, R2 ;  /* 0x000000000209c2ca */ /* 0x000fe200000e0000 */
[----:B-1----:R-:W-:Y:S01]  /*44b0*/  @!P4 IMAD.X R0, RZ, RZ, R31, P0 ;  /* 0x000000ffff00c224 */ /* 0x002fe200000e061f */
[----:B------:R-:W-:Y:S01]  /*44c0*/  UMOV UR12, UR36 ;  /* 0x00000024000c7c82 */ /* 0x000fe20008000000 */
[----:B------:R-:W-:Y:S01]  /*44d0*/  @P3 R2UR UR36, R27 ;  /* 0x000000001b2432ca */ /* 0x000fe200000e0000 */
[----:B------:R-:W-:Y:S01]  /*44e0*/  @!UP1 ULEA UR15, UR14, UR7, 0xc ;  /* 0x000000070e0f9291 */ /* 0x000fe2000f8e60ff */
[----:B------:R-:W-:Y:S01]  /*44f0*/  ISETP.NE.AND P0, PT, R29, 0x2, PT ;  /* 0x000000021d00780c */ /* 0x000fe20003f05270 */
[----:B------:R-:W-:Y:S01]  /*4500*/  @!UP1 UIADD3 UR10, UPT, UPT, UR10, 0x20, URZ ;  /* 0x000000200a0a9890 */ /* 0x000fe2000fffe0ff */
[----:B------:R-:W-:Y:S01]  /*4510*/  @!P4 R2UR UR8, R0 ;  /* 0x000000000008c2ca */ /* 0x000fe200000e0000 */
[----:B------:R-:W-:Y:S01]  /*4520*/  IMAD.IADD R20, R10, 0x1, R58 ;  /* 0x000000010a147824 */ /* 0x000fe200078e023a */
[----:B------:R-:W-:Y:S01]  /*4530*/  SEL R0, RZ, 0x1, P0 ;  /* 0x00000001ff007807 */ /* 0x000fe20000000000 */
[----:B------:R-:W-:Y:S01]  /*4540*/  IMAD.IADD R21, R11, 0x1, R59 ;  /* 0x000000010b157824 */ /* 0x000fe200078e023b */
[----:B------:R-:W-:Y:S02]  /*4550*/  SEL R29, R29, RZ, P0 ;  /* 0x000000ff1d1d7207 */ /* 0x000fe40000000000 */
[----:B------:R-:W-:Y:S01]  /*4560*/  IMAD.U32 R8, RZ, RZ, UR9 ;  /* 0x00000009ff087e24 */ /* 0x000fe2000f8e00ff */
[----:B------:R-:W-:Y:S01]  /*4570*/  UIADD3 UR9, UPT, UPT, UR13, 0x40, URZ ;  /* 0x000000400d097890 */ /* 0x000fe2000fffe0ff */
[----:B------:R-:W-:Y:S03]  /*4580*/  LOP3.LUT R28, R28, R0, RZ, 0x3c, !PT ;  /* 0x000000001c1c7212 */ /* 0x000fe600078e3cff */
[----:B------:R-:W-:Y:S02]  /*4590*/  @!P4 R2UR UR16, R8 ;  /* 0x000000000810c2ca */ /* 0x000fe400000e0000 */
[----:B------:R-:W-:Y:S01]  /*45a0*/  IMAD.U32 R9, RZ, RZ, UR8 ;  /* 0x00000008ff097e24 */ /* 0x000fe2000f8e00ff */
[----:B------:R-:W-:Y:S01]  /*45b0*/  @!UP1 UIADD3 UR8, UPT, UPT, UR15, 0x200, URZ ;  /* 0x000002000f089890 */ /* 0x000fe2000fffe0ff */
[----:B------:R-:W-:Y:S01]  /*45c0*/  VOTEU.ALL UP1, P4 ;  /* 0x0000000000ff7886 */ /* 0x000fe20002020000 */
[----:B------:R-:W-:Y:S02]  /*45d0*/  UPRMT UR15, UR37, 0x654, UR9 ;  /* 0x00000654250f7896 */ /* 0x000fe40008000009 */
[----:B------:R-:W-:Y:S11]  /*45e0*/  @!P4 R2UR UR17, R9 ;  /* 0x000000000911c2ca */ /* 0x000ff600000e0000 */
[----:B------:R-:W-:Y:S02]  /*45f0*/  @!UPT UIADD3 URZ, UPT, UPT, URZ, URZ, URZ ;  /* 0x000000fffffff290 */ /* 0x000fe4000fffe0ff */
[----:B------:R2:W-:Y:S01]  /*4600*/  @!UP1 UTMALDG.3D [UR8], [UR16], desc[UR18] ;  /* 0x00001208100095b4 */ /* 0x0005e20008011000 */
[----:B------:R2:W-:Y:S01]  /*4610*/  @!P4 SYNCS.ARRIVE.TRANS64.RED.A0TR RZ, [UR13+0x40], R25 ;  /* 0x00004019ffffc9a7 */ /* 0x0005e2000830040d */
[----:B------:R-:W-:Y:S04]  /*4620*/  UIADD3 UR13, UPT, UPT, UR14, 0x1, URZ ;  /* 0x000000010e0d7890 */ /* 0x000fe8000fffe0ff */
[----:B------:R-:W-:Y:S04]  /*4630*/  UISETP.NE.AND UP1, UPT, UR13, 0x3, UPT ;  /* 0x000000030d00788c */ /* 0x000fe8000bf25270 */
[----:B------:R-:W-:Y:S02]  /*4640*/  USEL UR14, URZ, 0x1, UP1 ;  /* 0x00000001ff0e7887 */ /* 0x000fe40008800000 */
[----:B------:R-:W-:Y:S02]  /*4650*/  USEL UR13, UR13, URZ, UP1 ;  /* 0x000000ff0d0d7287 */ /* 0x000fe40008800000 */
[----:B------:R-:W-:Y:S02]  /*4660*/  UPLOP3.LUT UP1, UPT, UPT, UPT, UPT, 0x80, 0x8 ;  /* 0x000000000008789c */ /* 0x000fe40003f2f070 */
[----:B------:R-:W-:Y:S01]  /*4670*/  LOP3.LUT R32, R32, UR14, RZ, 0x3c, !PT ;  /* 0x0000000e20207c12 */ /* 0x000fe2000f8e3cff */
[----:B------:R-:W-:Y:S01]  /*4680*/  SYNCS.ARRIVE.TRANS64.RED.A1T0 RZ, [UR15], RZ ;  /* 0x000000ffffff79a7 */ /* 0x000fe2000810040f */
[----:B------:R-:W-:Y:S07]  /*4690*/  @P3 BRA `(.L_x_76) ;  /* 0xfffffff4001c3947 */ /* 0x000fee000383ffff */
[----:B------:R-:W-:Y:S01]  /*46a0*/  UIADD3 UR7, UPT, UPT, UR7, 0x58, URZ ;  /* 0x0000005807077890 */ /* 0x000fe2000fffe0ff */
[----:B------:R-:W-:-:S03]  /*46b0*/  SHF.L.U32 R2, R32, 0x1f, RZ ;  /* 0x0000001f20027819 */ /* 0x000fc600000006ff */
[----:B------:R-:W-:-:S09]  /*46c0*/  ULEA UR4, UR13, UR7, 0x3 ;  /* 0x000000070d047291 */ /* 0x000fd2000f8e18ff */
[----:B------:R-:W1:Y:S02]  /*46d0*/  SYNCS.PHASECHK.TRANS64.TRYWAIT P0, [UR4], R2 ;  /* 0x00000002ff0075a7 */ /* 0x000e640008001104 */
[----:B-1----:R-:W-:Y:S05]  /*46e0*/  @!P0 BRA `(.L_x_77) ;  /* 0x0000002c00948947 */ /* 0x002fea0003800000 */
.L_x_149:
        /* <DEDUP_REMOVED lines=9> */
.L_x_151:
[----:B------:R-:W-:-:S04]  /*4780*/  UIADD3 UR5, UPT, UPT, UR5, 0x1, URZ ;  /* 0x0000000105057890 */ /* 0x000fc8000fffe0ff */
[----:B------:R-:W-:-:S04]  /*4790*/  UISETP.NE.AND UP0, UPT, UR5, 0x3, UPT ;  /* 0x000000030500788c */ /* 0x000fc8000bf05270 */
[----:B------:R-:W-:Y:S02]  /*47a0*/  USEL UR4, URZ, 0x1, UP0 ;  /* 0x00000001ff047887 */ /* 0x000fe40008000000 */
[----:B------:R-:W-:-:S04]  /*47b0*/  USEL UR5, UR5, URZ, UP0 ;  /* 0x000000ff05057287 */ /* 0x000fc80008000000 */
[----:B------:R-:W-:Y:S01]  /*47c0*/  ULEA UR5, UR5, UR7, 0x3 ;  /* 0x0000000705057291 */ /* 0x000fe2000f8e18ff */
[----:B-1----:R-:W-:-:S04]  /*47d0*/  LOP3.LUT R2, R32, UR4, RZ, 0x3c, !PT ;  /* 0x0000000420027c12 */ /* 0x002fc8000f8e3cff */
[----:B------:R-:W-:Y:S01]  /*47e0*/  SHF.L.U32 R2, R2, 0x1f, RZ ;  /* 0x0000001f02027819 */ /* 0x000fe200000006ff */
[----:B------:R-:W-:-:S07]  /*47f0*/  IMAD.U32 R0, RZ, RZ, UR5 ;  /* 0x00000005ff007e24 */ /* 0x000fce000f8e00ff */
.L_x_79:
[----:B-1----:R1:W3:Y:S02]  /*4800*/  SYNCS.PHASECHK.TRANS64.TRYWAIT P0, [R0+URZ], R2 ;  /* 0x00000002000075a7 */ /* 0x0022e400080011ff */
[----:B---3--:R-:W-:Y:S05]  /*4810*/  @!P0 NANOSLEEP.SYNCS 0x989680 ;  /* 0x009896800000895d */ /* 0x008fea0003900000 */
[----:B------:R-:W3:Y:S02]  /*4820*/  @!P0 SYNCS.PHASECHK.TRANS64 P0, [R0+URZ], R2 ;  /* 0x00000002000085a7 */ /* 0x000ee400080010ff */
[----:B--23--:R-:W-:Y:S05]  /*4830*/  @P0 EXIT ;  /* 0x000000000000094d */ /* 0x00cfea0003800000 */
[----:B------:R-:W-:Y:S05]  /*4840*/  BRA `(.L_x_79) ;  /* 0xfffffffc00ec7947 */ /* 0x000fea000383ffff */
.L_x_67:
[----:B------:R-:W-:-:S06]  /*4850*/  UISETP.GE.AND UP1, UPT, UR8, 0x4, UPT ;  /* 0x000000040800788c */ /* 0x000fcc000bf26270 */
[----:B------:R-:W-:-:S13]  /*4860*/  PLOP3.LUT P0, PT, PT, PT, UP1, 0x80, 0x8 ;  /* 0x000000000008781c */ /* 0x000fda0003f0f018 */
[----:B------:R-:W-:Y:S05]  /*4870*/  @!P0 EXIT ;  /* 0x000000000000894d */ /* 0x000fea0003800000 */
[----:B------:R-:W-:Y:S01]  /*4880*/  BAR.SYNC.DEFER_BLOCKING 0x6, 0xa0 ;  /* 0x0182800000007b1d */ /* 0x000fe20000010000 */
[C---:B------:R-:W-:Y:S01]  /*4890*/  IMAD.SHL.U32 R3, R70.reuse, 0x20, RZ ;  /* 0x0000002046037824 */ /* 0x040fe200078e00ff */
[C---:B------:R-:W-:Y:S01]  /*48a0*/  LOP3.LUT P0, RZ, R70.reuse, 0x4, RZ, 0xc0, !PT ;  /* 0x0000000446ff7812 */ /* 0x040fe2000780c0ff */
[C---:B------:R-:W-:Y:S02]  /*48b0*/  IMAD.SHL.U32 R64, R70.reuse, 0x10, RZ ;  /* 0x0000001046407824 */ /* 0x040fe400078e00ff */
[C---:B------:R-:W-:Y:S01]  /*48c0*/  IMAD.SHL.U32 R2, R70.reuse, 0x4, RZ ;  /* 0x0000000446027824 */ /* 0x040fe200078e00ff */
[----:B------:R-:W-:Y:S02]  /*48d0*/  UMOV UR48, 0x400 ;  /* 0x0000040000307882 */ /* 0x000fe40000000000 */
[----:B------:R-:W1:Y:S01]  /*48e0*/  LDC R63, c[0x0][0x370] ;  /* 0x0000dc00ff3f7b82 */ /* 0x000e620000000800 */
[----:B------:R-:W-:Y:S01]  /*48f0*/  ULEA UR48, UR37, UR48, 0x18 ;  /* 0x0000003025307291 */ /* 0x000fe2000f8ec0ff */
[----:B------:R-:W-:Y:S01]  /*4900*/  LOP3.LUT R4, R3, 0xc0, RZ, 0xc0, !PT ;  /* 0x000000c003047812 */ /* 0x000fe200078ec0ff */
[----:B------:R-:W-:Y:S01]  /*4910*/  IMAD.U32 R32, R70, 0x10000, RZ ;  /* 0x0001000046207824 */ /* 0x000fe200078e00ff */
[----:B------:R-:W-:Y:S01]  /*4920*/  LOP3.LUT R64, R64, 0x600, RZ, 0xc0, !PT ;  /* 0x0000060040407812 */ /* 0x000fe200078ec0ff */
[----:B------:R-:W-:Y:S01]  /*4930*/  IMAD.MOV.U32 R69, RZ, RZ, 0x10 ;  /* 0x00000010ff457424 */ /* 0x000fe200078e00ff */
[----:B------:R-:W-:Y:S01]  /*4940*/  LOP3.LUT R2, R4, 0x18, R2, 0xf8, !PT ;  /* 0x0000001804027812 */ /* 0x000fe200078ef802 */
[----:B------:R-:W-:Y:S01]  /*4950*/  IMAD.MOV.U32 R31, RZ, RZ, RZ ;  /* 0x000000ffff1f7224 */ /* 0x000fe200078e00ff */
[----:B------:R-:W2:Y:S01]  /*4960*/  LDC R28, c[0x0][0xb0c] ;  /* 0x0002c300ff1c7b82 */ /* 0x000ea20000000800 */
[----:B------:R-:W-:Y:S01]  /*4970*/  SHF.R.U32.HI R4, RZ, 0x1, R70 ;  /* 0x00000001ff047819 */ /* 0x000fe20000011646 */
[----:B------:R-:W-:Y:S01]  /*4980*/  IMAD.MOV.U32 R68, RZ, RZ, RZ ;  /* 0x000000ffff447224 */ /* 0x000fe200078e00ff */
[--C-:B------:R-:W-:Y:S01]  /*4990*/  LOP3.LUT R64, R64, 0x20, R3.reuse, 0xf8, !PT ;  /* 0x0000002040407812 */ /* 0x100fe200078ef803 */
[----:B------:R-:W-:Y:S01]  /*49a0*/  IMAD.MOV.U32 R73, RZ, RZ, RZ ;  /* 0x000000ffff497224 */ /* 0x000fe200078e00ff */
[----:B------:R-:W-:Y:S01]  /*49b0*/  LOP3.LUT R32, R32, 0x600000, RZ, 0xc0, !PT ;  /* 0x0060000020207812 */ /* 0x000fe200078ec0ff */
[----:B------:R-:W-:Y:S01]  /*49c0*/  IMAD.MOV.U32 R67, RZ, RZ, RZ ;  /* 0x000000ffff437224 */ /* 0x000fe200078e00ff */
[----:B------:R-:W-:Y:S01]  /*49d0*/  LOP3.LUT R2, R2, 0x8, R4, 0x78, !PT ;  /* 0x0000000802027812 */ /* 0x000fe200078e7804 */
[----:B------:R-:W4:Y:S01]  /*49e0*/  LDC R61, c[0x0][0xb20] ;  /* 0x0002c800ff3d7b82 */ /* 0x000f220000000800 */
[----:B------:R-:W3:Y:S01]  /*49f0*/  LDS R0, [UR48+0x130] ;  /* 0x00013030ff007984 */ /* 0x000ee20008000800 */
[----:B------:R-:W-:Y:S01]  /*4a00*/  LOP3.LUT R64, R64, 0x100, R3, 0xf8, !PT ;  /* 0x0000010040407812 */ /* 0x000fe200078ef803 */
[----:B------:R-:W1:Y:S01]  /*4a10*/  LDCU.64 UR54, c[0x0][0x348] ;  /* 0x00006900ff3677ac */ /* 0x000e620008000a00 */
[----:B------:R-:W-:-:S02]  /*4a20*/  LOP3.LUT R70, R70, 0x60, RZ, 0xc0, !PT ;  /* 0x0000006046467812 */ /* 0x000fc400078ec0ff */
[----:B------:R-:W-:Y:S01]  /*4a30*/  LOP3.LUT R64, R64, R2, RZ, 0xfc, !PT ;  /* 0x0000000240407212 */ /* 0x000fe200078efcff */
[----:B------:R-:W1:Y:S01]  /*4a40*/  LDCU.64 UR38, c[0x0][0x888] ;  /* 0x00011100ff2677ac */ /* 0x000e620008000a00 */
[----:B------:R-:W1:Y:S01]  /*4a50*/  LDC R27, c[0x0][0xb30] ;  /* 0x0002cc00ff1b7b82 */ /* 0x000e620000000800 */
[----:B------:R-:W-:Y:S01]  /*4a60*/  SEL R69, R69, 0xfffffff0, !P0 ;  /* 0xfffffff045457807 */ /* 0x000fe20004000000 */
[----:B------:R-:W1:Y:S01]  /*4a70*/  LDCU.64 UR44, c[0x0][0x890] ;  /* 0x00011200ff2c77ac */ /* 0x000e620008000a00 */
[----:B------:R-:W-:-:S05]  /*4a80*/  UMOV UR51, 0x1 ;  /* 0x0000000100337882 */ /* 0x000fca0000000000 */
[----:B------:R-:W1:Y:S01]  /*4a90*/  LDC.64 R56, c[0x0][0xb10] ;  /* 0x0002c400ff387b82 */ /* 0x000e620000000a00 */
[----:B------:R-:W-:Y:S01]  /*4aa0*/  UMOV UR56, URZ ;  /* 0x000000ff00387c82 */ /* 0x000fe20008000000 */
[----:B------:R-:W-:Y:S01]  /*4ab0*/  UIADD3 UR52, UPT, UPT, UR48, 0x200, URZ ;  /* 0x0000020030347890 */ /* 0x000fe2000fffe0ff */
[----:B------:R-:W-:Y:S01]  /*4ac0*/  UMOV UR50, URZ ;  /* 0x000000ff00327c82 */ /* 0x000fe20008000000 */
[----:B------:R-:W-:-:S04]  /*4ad0*/  UMOV UR49, URZ ;  /* 0x000000ff00317c82 */ /* 0x000fc80008000000 */
[----:B------:R-:W1:Y:S08]  /*4ae0*/  LDC.64 R24, c[0x0][0xb18] ;  /* 0x0002c600ff187b82 */ /* 0x000e700000000a00 */
[----:B------:R-:W1:Y:S08]  /*4af0*/  LDC.64 R22, c[0x0][0xb28] ;  /* 0x0002ca00ff167b82 */ /* 0x000e700000000a00 */
[----:B------:R-:W1:Y:S01]  /*4b00*/  LDC.64 R54, c[0x0][0x8b0] ;  /* 0x00022c00ff367b82 */ /* 0x000e620000000a00 */
[----:B---3--:R-:W-:-:S07]  /*4b10*/  IMAD.IADD R32, R0, 0x1, R32 ;  /* 0x0000000100207824 */ /* 0x008fce00078e0220 */
[----:B------:R-:W3:Y:S08]  /*4b20*/  LDC.64 R52, c[0x0][0x8a8] ;  /* 0x00022a00ff347b82 */ /* 0x000ef00000000a00 */
[----:B--2-4-:R-:W1:Y:S02]  /*4b30*/  LDC R62, c[0x0][0x374] ;  /* 0x0000dd00ff3e7b82 */ /* 0x014e640000000800 */
.L_x_110:
[----:B------:R-:W-:Y:S02]  /*4b40*/  LEA R0, R73, UR48, 0x3 ;  /* 0x0000003049007c11 */ /* 0x000fe4000f8e18ff */
[----:B------:R-:W-:Y:S02]  /*4b50*/  SHF.L.U32 R2, R67, 0x1f, RZ ;  /* 0x0000001f43027819 */ /* 0x000fe400000006ff */
[----:B-1----:R-:W-:Y:S02]  /*4b60*/  LEA R16, R73, UR48, 0x4 ;  /* 0x0000003049107c11 */ /* 0x002fe4000f8e20ff */
[----:B------:R-:W2:Y:S02]  /*4b70*/  SYNCS.PHASECHK.TRANS64.TRYWAIT P0, [R0+URZ+0x80], R2 ;  /* 0x00008002000075a7 */ /* 0x000ea400080011ff */
[----:B--2---:R-:W-:Y:S05]  /*4b80*/  @!P0 BRA `(.L_x_80) ;  /* 0x00000028009c8947 */ /* 0x004fea0003800000 */
.L_x_152:
[----:B------:R-:W4:Y:S01]  /*4b90*/  LDC.64 R10, c[0x0][0xb10] ;  /* 0x0002c400ff0a7b82 */ /* 0x000f220000000a00 */
[----:B------:R-:W3:Y:S01]  /*4ba0*/  LDS.128 R16, [R16+0x110] ;  /* 0x0001100010107984 */ /* 0x000ee20000000c00 */
[----:B-1----:R-:W-:Y:S01]  /*4bb0*/  ISETP.NE.AND P1, PT, R27, 0x1, PT ;  /* 0x000000011b00780c */ /* 0x002fe20003f25270 */
[----:B--2---:R-:W-:Y:S01]  /*4bc0*/  VIADD R0, R0, 0x90 ;  /* 0x0000009000007836 */ /* 0x004fe20000000000 */
[----:B------:R-:W-:Y:S04]  /*4bd0*/  ISETP.GE.AND P0, PT, R26, 0x1, PT ;  /* 0x000000011a00780c */ /* 0x000fe80003f06270 */
[----:B------:R-:W1:Y:S01]  /*4be0*/  LDC.64 R8, c[0x0][0xb18] ;  /* 0x0002c600ff087b82 */ /* 0x000e620000000a00 */
[----:B------:R-:W-:Y:S01]  /*4bf0*/  PRMT R0, RZ, 0x654, R0 ;  /* 0x00000654ff007816 */ /* 0x000fe20000000000 */
[----:B------:R-:W-:Y:S01]  /*4c00*/  @!PT LDS RZ, [RZ] ;  /* 0x00000000fffff984 */ /* 0x000fe20000000800 */
[----:B------:R-:W-:Y:S01]  /*4c10*/  @!PT LDS RZ, [RZ] ;  /* 0x00000000fffff984 */ /* 0x000fe20000000800 */
[----:B------:R-:W-:Y:S01]  /*4c20*/  @!PT LDS RZ, [RZ] ;  /* 0x00000000fffff984 */ /* 0x000fe20000000800 */
[----:B------:R-:W-:Y:S01]  /*4c30*/  @!PT LDS RZ, [RZ] ;  /* 0x00000000fffff984 */ /* 0x000fe20000000800 */
[----:B------:R2:W-:Y:S06]  /*4c40*/  MEMBAR.ALL.CTA ;  /* 0x0000000000007992 */ /* 0x0005ec0000008000 */
[----:B--2---:R-:W2:Y:S01]  /*4c50*/  FENCE.VIEW.ASYNC.S ;  /* 0x00000000000073c6 */ /* 0x004ea20000000000 */
[----:B------:R-:W1:Y:S08]  /*4c60*/  @!P1 LDC R12, c[0x0][0xb20] ;  /* 0x0002c800ff0c9b82 */ /* 0x000e700000000800 */
[----:B------:R-:W1:Y:S01]  /*4c70*/  @!P1 LDC R7, c[0x0][0xb0c] ;  /* 0x0002c300ff079b82 */ /* 0x000e620000000800 */
[----:B--2---:R2:W-:Y:S01]  /*4c80*/  SYNCS.ARRIVE.TRANS64.RED.A1T0 RZ, [R0+URZ], RZ ;  /* 0x000000ff00ff79a7 */ /* 0x0045e200081004ff */
[----:B---3--:R-:W-:Y:S04]  /*4c90*/  LOP3.LUT P4, RZ, R18, 0x1, RZ, 0xc0, !PT ;  /* 0x0000000112ff7812 */ /* 0x008fe8000788c0ff */
[----:B------:R-:W-:Y:S09]  /*4ca0*/  P2R R71, PR, RZ, 0x10 ;  /* 0x00000010ff477803 */ /* 0x000ff20000000000 */
[----:B------:R-:W-:Y:S02]  /*4cb0*/  @P4 MOV R30, R16 ;  /* 0x00000010001e4202 */ /* 0x000fe40000000f00 */
[----:B------:R-:W-:Y:S01]  /*4cc0*/  @P4 LOP3.LUT R29, R17, 0xffff, RZ, 0xc0, !PT ;  /* 0x0000ffff111d4812 */ /* 0x000fe200078ec0ff */
[----:B--2-4-:R-:W-:Y:S06]  /*4cd0*/  @!P0 BRA `(.L_x_81) ;  /* 0x0000000000a48947 */ /* 0x014fec0003800000 */
[----:B------:R-:W-:Y:S01]  /*4ce0*/  IMAD.HI.U32 R0, R62, R25, RZ ;  /* 0x000000193e007227 */ /* 0x000fe200078e00ff */
[----:B------:R-:W-:Y:S02]  /*4cf0*/  ISETP.NE.AND P0, PT, R24, 0x1, PT ;  /* 0x000000011800780c */ /* 0x000fe40003f05270 */
[----:B------:R-:W-:Y:S01]  /*4d00*/  ISETP.NE.AND P2, PT, R26, 0x1, PT ;  /* 0x000000011a00780c */ /* 0x000fe20003f45270 */
[----:B------:R-:W-:Y:S01]  /*4d10*/  IMAD.HI.U32 R4, R63, R56, RZ ;  /* 0x000000383f047227 */ /* 0x000fe200078e00ff */
[----:B------:R-:W-:Y:S02]  /*4d20*/  SHF.R.U32.HI R0, RZ, R61, R0 ;  /* 0x0000003dff007219 */ /* 0x000fe40000011600 */
[----:B------:R-:W-:Y:S01]  /*4d30*/  ISETP.NE.AND P3, PT, R28, 0x1, PT ;  /* 0x000000011c00780c */ /* 0x000fe20003f65270 */
[----:B------:R-:W-:Y:S01]  /*4d40*/  IMAD.HI.U32 R6, R29, R25, RZ ;  /* 0x000000191d067227 */ /* 0x000fe200078e00ff */
[-C--:B------:R-:W-:Y:S02]  /*4d50*/  SHF.R.U32.HI R4, RZ, R57.reuse, R4 ;  /* 0x00000039ff047219 */ /* 0x080fe40000011604 */
[----:B------:R-:W-:Y:S01]  /*4d60*/  SEL R0, R62, R0, !P0 ;  /* 0x000000003e007207 */ /* 0x000fe20004000000 */
[----:B------:R-:W-:Y:S01]  /*4d70*/  IMAD.HI.U32 R5, R30, R56, RZ ;  /* 0x000000381e057227 */ /* 0x000fe200078e00ff */
[----:B------:R-:W-:Y:S03]  /*4d80*/  SEL R4, R63, R4, !P3 ;  /* 0x000000043f047207 */ /* 0x000fe60005800000 */
[-C--:B------:R-:W-:Y:S01]  /*4d90*/  IMAD.HI.U32 R3, R0, R22.reuse, RZ ;  /* 0x0000001600037227 */ /* 0x080fe200078e00ff */
[----:B------:R-:W-:Y:S03]  /*4da0*/  SHF.R.U32.HI R5, RZ, R57, R5 ;  /* 0x00000039ff057219 */ /* 0x000fe60000011605 */
[----:B------:R-:W-:Y:S01]  /*4db0*/  IMAD.HI.U32 R2, R4, R22, RZ ;  /* 0x0000001604027227 */ /* 0x000fe200078e00ff */
[----:B------:R-:W-:Y:S02]  /*4dc0*/  @P2 SHF.R.U32.HI R0, RZ, R23, R3 ;  /* 0x00000017ff002219 */ /* 0x000fe40000011603 */
[----:B------:R-:W-:Y:S02]  /*4dd0*/  SHF.R.U32.HI R3, RZ, R61, R6 ;  /* 0x0000003dff037219 */ /* 0x000fe40000011606 */
[----:B------:R-:W-:Y:S01]  /*4de0*/  @P2 SHF.R.U32.HI R4, RZ, R23, R2 ;  /* 0x00000017ff042219 */ /* 0x000fe20000011602 */
[----:B------:R-:W-:Y:S01]  /*4df0*/  IMAD R0, R26, R0, RZ ;  /* 0x000000001a007224 */ /* 0x000fe200078e02ff */
[----:B------:R-:W-:Y:S02]  /*4e00*/  SEL R3, R29, R3, !P0 ;  /* 0x000000031d037207 */ /* 0x000fe40004000000 */
[----:B------:R-:W-:Y:S01]  /*4e10*/  SEL R2, R30, R5, !P3 ;  /* 0x000000051e027207 */ /* 0x000fe20005800000 */
[----:B------:R-:W-:Y:S01]  /*4e20*/  IMAD R5, R26, R4, RZ ;  /* 0x000000041a057224 */ /* 0x000fe200078e02ff */
[C---:B------:R-:W-:Y:S01]  /*4e30*/  ISETP.GE.AND P0, PT, R3.reuse, R0, PT ;  /* 0x000000000300720c */ /* 0x040fe20003f06270 */
[C---:B------:R-:W-:Y:S03]  /*4e40*/  IMAD.HI.U32 R0, R3.reuse, R22, RZ ;  /* 0x0000001603007227 */ /* 0x040fe600078e00ff */
[C---:B------:R-:W-:Y:S02]  /*4e50*/  ISETP.GE.OR P0, PT, R2.reuse, R5, P0 ;  /* 0x000000050200720c */ /* 0x040fe40000706670 */
[----:B------:R-:W-:Y:S04]  /*4e60*/  SHF.R.U32.HI R0, RZ, R23, R0 ;  /* 0x00000017ff007219 */ /* 0x000fe80000011600 */
[C---:B------:R-:W-:Y:S05]  /*4e70*/  SEL R6, R3.reuse, R0, !P2 ;  /* 0x0000000003067207 */ /* 0x040fea0005000000 */
        /* <DEDUP_REMOVED lines=14> */
[----:B------:R-:W-:Y:S07]  /*4f60*/  IMAD R29, R3, R24, R29 ;  /* 0x00000018031d7224 */ /* 0x000fee00078e021d */
.L_x_81:
[----:B-1----:R-:W-:Y:S01]  /*4f70*/  @!P1 ISETP.NE.AND P0, PT, R8, 0x1, PT ;  /* 0x000000010800980c */ /* 0x002fe20003f05270 */
[----:B------:R-:W-:Y:S01]  /*4f80*/  @!P1 IMAD.HI.U32 R0, R30, R10, RZ ;  /* 0x0000000a1e009227 */ /* 0x000fe200078e00ff */
[----:B------:R-:W-:Y:S01]  /*4f90*/  @!P1 ISETP.NE.AND P2, PT, R7, 0x1, PT ;  /* 0x000000010700980c */ /* 0x000fe20003f45270 */
[----:B------:R-:W-:Y:S01]  /*4fa0*/  ULOP3.LUT UP0, URZ, UR52, 0x1b0, URZ, 0xc0, !UPT ;  /* 0x000001b034ff7892 */ /* 0x000fe2000f80c0ff */
[----:B------:R-:W-:Y:S01]  /*4fb0*/  R2UR UR42, R21 ;  /* 0x00000000152a72ca */ /* 0x000fe200000e0000 */
[----:B------:R-:W-:Y:S01]  /*4fc0*/  @!P1 IMAD.HI.U32 R2, R29, R9, RZ ;  /* 0x000000091d029227 */ /* 0x000fe200078e00ff */
[----:B------:R-:W-:Y:S02]  /*4fd0*/  @!P1 SHF.R.U32.HI R0, RZ, R11, R0 ;  /* 0x0000000bff009219 */ /* 0x000fe40000011600 */
[----:B------:R-:W-:Y:S01]  /*4fe0*/  R2UR UR41, R20 ;  /* 0x00000000142972ca */ /* 0x000fe200000e0000 */
[----:B------:R-:W-:Y:S01]  /*4ff0*/  VIADD R73, R73, 0x1 ;  /* 0x0000000149497836 */ /* 0x000fe20000000000 */
[----:B------:R-:W-:Y:S02]  /*5000*/  @!P1 SHF.R.U32.HI R2, RZ, R12, R2 ;  /* 0x0000000cff029219 */ /* 0x000fe40000011602 */
[----:B------:R-:W-:Y:S02]  /*5010*/  @!P1 SEL R3, R30, R0, !P2 ;  /* 0x000000001e039207 */ /* 0x000fe40005000000 */
[----:B------:R-:W-:Y:S02]  /*5020*/  @!P1 SEL R2, R29, R2, !P0 ;  /* 0x000000021d029207 */ /* 0x000fe40004000000 */
[----:B------:R-:W-:Y:S01]  /*5030*/  @P4 SHF.R.U32.HI R66, RZ, 0x10, R17 ;  /* 0x00000010ff424819 */ /* 0x000fe20000011611 */
[----:B------:R-:W-:Y:S02]  /*5040*/  USHF.L.U32 UR42, UR42, 0x6, URZ ;  /* 0x000000062a2a7899 */ /* 0x000fe400080006ff */
[----:B------:R-:W-:Y:S02]  /*5050*/  @!P1 IMAD.IADD R0, R2, 0x1, -R3 ;  /* 0x0000000102009824 */ /* 0x000fe400078e0a03 */
[----:B------:R-:W-:Y:S01]  /*5060*/  @!P1 IMAD.IADD R2, R3, 0x1, -R2 ;  /* 0x0000000103029824 */ /* 0x000fe200078e0a02 */
[----:B------:R-:W-:Y:S01]  /*5070*/  USHF.L.U32 UR41, UR41, 0x6, URZ ;  /* 0x0000000629297899 */ /* 0x000fe200080006ff */
[----:B------:R-:W-:Y:S02]  /*5080*/  @!P1 IMAD R30, R0, R7, R30 ;  /* 0x00000007001e9224 */ /* 0x000fe400078e021e */
[----:B------:R-:W-:Y:S01]  /*5090*/  @!P1 IMAD R29, R2, R8, R29 ;  /* 0x00000008021d9224 */ /* 0x000fe200078e021d */
[----:B------:R-:W-:Y:S08]  /*50a0*/  BRA.U !UP0, `(.L_x_82) ;  /* 0x00000001087c7547 */ /* 0x000ff0000b800000 */
[----:B------:R-:W1:Y:S01]  /*50b0*/  LDCU.64 UR8, c[0x4][0x80] ;  /* 0x01001000ff0877ac */ /* 0x000e620008000a00 */
[----:B------:R-:W-:Y:S01]  /*50c0*/  MOV R2, 0x0 ;  /* 0x0000000000027802 */ /* 0x000fe20000000f00 */
[----:B------:R-:W-:Y:S02]  /*50d0*/  HFMA2 R12, -RZ, RZ, 0, 5.9604644775390625e-08 ;  /* 0x00000001ff0c7431 */ /* 0x000fe400000001ff */
[----:B------:R-:W-:Y:S01]  /*50e0*/  IMAD.MOV.U32 R8, RZ, RZ, 0x70 ;  /* 0x00000070ff087424 */ /* 0x000fe200078e00ff */
[----:B------:R2:W3:Y:S01]  /*50f0*/  LDC.64 R14, c[0x4][R2] ;  /* 0x01000000020e7b82 */ /* 0x0004e20000000a00 */
[----:B------:R-:W4:Y:S01]  /*5100*/  LDCU.64 UR6, c[0x4][0x88] ;  /* 0x01001100ff0677ac */ /* 0x000f220008000a00 */
[----:B------:R-:W-:Y:S01]  /*5110*/  IMAD.MOV.U32 R13, RZ, RZ, RZ ;  /* 0x000000ffff0d7224 */ /* 0x000fe200078e00ff */
[----:B------:R-:W2:Y:S01]  /*5120*/  LDCU.64 UR4, c[0x4][0x8] ;  /* 0x01000100ff0477ac */ /* 0x000ea20008000a00 */
[----:B-1----:R-:W-:Y:S01]  /*5130*/  MOV R5, UR9 ;  /* 0x0000000900057c02 */ /* 0x002fe20008000f00 */
[----:B------:R-:W-:Y:S01]  /*5140*/  IMAD.U32 R4, RZ, RZ, UR8 ;  /* 0x00000008ff047e24 */ /* 0x000fe2000f8e00ff */
[----:B----4-:R-:W-:Y:S01]  /*5150*/  MOV R7, UR7 ;  /* 0x0000000700077c02 */ /* 0x010fe20008000f00 */
[----:B------:R-:W-:Y:S01]  /*5160*/  IMAD.U32 R6, RZ, RZ, UR6 ;  /* 0x00000006ff067e24 */ /* 0x000fe2000f8e00ff */
[----:B--2---:R-:W-:Y:S01]  /*5170*/  MOV R11, UR5 ;  /* 0x00000005000b7c02 */ /* 0x004fe20008000f00 */
[----:B------:R-:W-:Y:S02]  /*5180*/  IMAD.U32 R10, RZ, RZ, UR4 ;  /* 0x00000004ff0a7e24 */ /* 0x000fe4000f8e00ff */
[----:B------:R-:W-:Y:S07]  /*5190*/  LEPC R20, `(.L_x_83) ;  /* 0x000000001014794e */ /* 0x000fee0000000000 */
[----:B---3-5:R-:W-:Y:S05]  /*51a0*/  CALL.ABS.NOINC R14 ;  /* 0x000000000e007343 */ /* 0x028fea0003c00000 */
.L_x_83:
[----:B------:R-:W1:Y:S01]  /*51b0*/  LDCU.64 UR8, c[0x4][0x80] ;  /* 0x01001000ff0877ac */ /* 0x000e620008000a00 */
[----:B------:R-:W2:Y:S01]  /*51c0*/  LDC.64 R2, c[0x4][R2] ;  /* 0x0100000002027b82 */ /* 0x000ea20000000a00 */
[----:B------:R-:W-:Y:S02]  /*51d0*/  HFMA2 R12, -RZ, RZ, 0, 5.9604644775390625e-08 ;  /* 0x00000001ff0c7431 */ /* 0x000fe400000001ff */
[----:B------:R-:W-:Y:S02]  /*51e0*/  IMAD.MOV.U32 R8, RZ, RZ, 0x70 ;  /* 0x00000070ff087424 */ /* 0x000fe400078e00ff */
[----:B------:R-:W-:Y:S01]  /*51f0*/  IMAD.MOV.U32 R13, RZ, RZ, RZ ;  /* 0x000000ffff0d7224 */ /* 0x000fe200078e00ff */
[----:B------:R-:W3:Y:S01]  /*5200*/  LDCU.64 UR6, c[0x4][0x88] ;  /* 0x01001100ff0677ac */ /* 0x000ee20008000a00 */
[----:B------:R-:W4:Y:S01]  /*5210*/  LDCU.64 UR4, c[0x4][0x8] ;  /* 0x01000100ff0477ac */ /* 0x000f220008000a00 */
[----:B-1----:R-:W-:Y:S02]  /*5220*/  MOV R4, UR8 ;  /* 0x0000000800047c02 */ /* 0x002fe40008000f00 */
[----:B------:R-:W-:Y:S02]  /*5230*/  MOV R5, UR9 ;  /* 0x0000000900057c02 */ /* 0x000fe40008000f00 */
[----:B---3--:R-:W-:Y:S01]  /*5240*/  MOV R7, UR7 ;  /* 0x0000000700077c02 */ /* 0x008fe20008000f00 */
[----:B------:R-:W-:Y:S01]  /*5250*/  IMAD.U32 R6, RZ, RZ, UR6 ;  /* 0x00000006ff067e24 */ /* 0x000fe2000f8e00ff */
[----:B----4-:R-:W-:Y:S01]  /*5260*/  MOV R11, UR5 ;  /* 0x00000005000b7c02 */ /* 0x010fe20008000f00 */
[----:B------:R-:W-:Y:S02]  /*5270*/  IMAD.U32 R10, RZ, RZ, UR4 ;  /* 0x00000004ff0a7e24 */ /* 0x000fe4000f8e00ff */
[----:B------:R-:W-:Y:S07]  /*5280*/  LEPC R20, `(.L_x_82) ;  /* 0x000000001014794e */ /* 0x000fee0000000000 */
[----:B--2---:R-:W-:Y:S05]  /*5290*/  CALL.ABS.NOINC R2 ;  /* 0x0000000002007343 */ /* 0x004fea0003c00000 */
.L_x_82:
[----:B------:R-:W-:Y:S01]  /*52a0*/  ISETP.NE.U32.AND P4, PT, R54, RZ, PT ;  /* 0x000000ff3600720c */ /* 0x000fe20003f85070 */
[----:B------:R-:W-:Y:S01]  /*52b0*/  UISETP.NE.AND UP2, UPT, UR53, URZ, UPT ;  /* 0x000000ff3500728c */ /* 0x000fe2000bf45270 */
[----:B------:R-:W-:Y:S01]  /*52c0*/  ISETP.NE.U32.AND P2, PT, RZ, UR38, PT ;  /* 0x00000026ff007c0c */ /* 0x000fe2000bf45070 */
[----:B------:R-:W-:Y:S01]  /*52d0*/  UISETP.NE.U32.AND UP1, UPT, UR44, URZ, UPT ;  /* 0x000000ff2c00728c */ /* 0x000fe2000bf25070 */
[----:B------:R-:W-:Y:S01]  /*52e0*/  ISETP.NE.AND.EX P4, PT, R55, RZ, PT, P4 ;  /* 0x000000ff3700720c */ /* 0x000fe20003f85340 */
[----:B------:R-:W-:Y:S01]  /*52f0*/  UPLOP3.LUT UP0, UPT, UPT, UPT, UPT, 0x40, 0x4 ;  /* 0x000000000004789c */ /* 0x000fe20003f0e870 */
[----:B------:R-:W-:Y:S01]  /*5300*/  ISETP.NE.AND.EX P2, PT, RZ, UR39, PT, P2 ;  /* 0x00000027ff007c0c */ /* 0x000fe2000bf45320 */
[----:B------:R-:W-:Y:S01]  /*5310*/  UISETP.NE.AND.EX UP1, UPT, UR45, URZ, UPT, UP1 ;  /* 0x000000ff2d00728c */ /* 0x000fe2000bf25310 */
[----:B------:R-:W-:Y:S04]  /*5320*/  PLOP3.LUT P1, PT, PT, PT, UP2, 0x80, 0x8 ;  /* 0x000000000008781c */ /* 0x000fe80003f2f028 */
[----:B------:R-:W-:Y:S06]  /*5330*/  @UP2 UPLOP3.LUT UP0, UPT, UPT, UPT, UP1, 0x80, 0x8 ;  /* 0x000000000008289c */ /* 0x000fec0003f0f010 */
[----:B------:R-:W-:Y:S01]  /*5340*/  PLOP3.LUT P0, PT, PT, PT, UP0, 0x80, 0x8 ;  /* 0x000000000008781c */ /* 0x000fe20003f0f008 */
[----:B------:R-:W-:Y:S01]  /*5350*/  @!UPT UIADD3 URZ, UPT, UPT, URZ, URZ, URZ ;  /* 0x000000fffffff290 */ /* 0x000fe2000fffe0ff */
[----:B------:R-:W-:Y:S11]  /*5360*/  BRA.U !UP1, `(.L_x_84) ;  /* 0x0000000109387547 */ /* 0x000ff6000b800000 */
[----:B------:R-:W-:Y:S01]  /*5370*/  UISETP.NE.U32.AND UP0, UPT, UR38, URZ, UPT ;  /* 0x000000ff2600728c */ /* 0x000fe2000bf05070 */
[----:B------:R-:W-:Y:S02]  /*5380*/  HFMA2 R0, -RZ, RZ, 0, 5.9604644775390625e-08 ;  /* 0x00000001ff007431 */ /* 0x000fe400000001ff */
[----:B------:R-:W-:Y:S01]  /*5390*/  IMAD.MOV.U32 R60, RZ, RZ, 0x1 ;  /* 0x00000001ff3c7424 */ /* 0x000fe200078e00ff */
[----:B------:R-:W-:Y:S06]  /*53a0*/  UISETP.NE.AND.EX UP0, UPT, UR39, URZ, UPT, UP0 ;  /* 0x000000ff2700728c */ /* 0x000fec000bf05300 */
[----:B------:R-:W-:Y:S05]  /*53b0*/  PLOP3.LUT P3, PT, PT, PT, UP0, 0x80, 0x8 ;  /* 0x000000000008781c */ /* 0x000fea0003f6f008 */
[----:B------:R-:W1:Y:S01]  /*53c0*/  @UP0 LDCU.64 UR6, c[0x0][0x888] ;  /* 0x00011100ff0607ac */ /* 0x000e620008000a00 */
[----:B------:R-:W-:Y:S07]  /*53d0*/  @UP0 UIMAD UR4, UR36, UR44, URZ ;  /* 0x0000002c240402a4 */ /* 0x000fee000f8e02ff */
[----:B------:R-:W-:Y:S01]  /*53e0*/  @!P3 PRMT R60, R0, 0x7610, R60 ;  /* 0x00007610003cb816 */ /* 0x000fe2000000003c */
[----:B-1----:R-:W-:Y:S03]  /*53f0*/  @UP0 UIMAD.WIDE UR6, UR4, 0x4, UR6 ;  /* 0x00000004040608a5 */ /* 0x002fe6000f8e0206 */
[----:B------:R-:W1:Y:S03]  /*5400*/  @!UP0 LDCU UR4, c[0x0][0x880] ;  /* 0x00011000ff0487ac */ /* 0x000e660008000800 */
[----:B------:R-:W-:Y:S01]  /*5410*/  IMAD.U32 R2, RZ, RZ, UR6 ;  /* 0x00000006ff027e24 */ /* 0x000fe2000f8e00ff */
[----:B------:R-:W-:Y:S05]  /*5420*/  MOV R3, UR7 ;  /* 0x0000000700037c02 */ /* 0x000fea0008000f00 */
[----:B-----5:R2:W5:Y:S02]  /*5430*/  @P3 LDG.E R35, desc[UR46][R2.64] ;  /* 0x0000002e02233981 */ /* 0x020564000c1e1900 */
[----:B-12---:R-:W-:Y:S02]  /*5440*/  @!P3 IMAD.U32 R35, RZ, RZ, UR4 ;  /* 0x00000004ff23be24 */ /* 0x006fe4000f8e00ff */
.L_x_84:
[----:B------:R-:W-:Y:S05]  /*5450*/  @!P4 BRA `(.L_x_85) ;  /* 0x000000000020c947 */ /* 0x000fea0003800000 */
[----:B------:R-:W-:Y:S04]  /*5460*/  ISETP.NE.U32.AND P3, PT, R52, RZ, PT ;  /* 0x000000ff3400720c */ /* 0x000fe80003f65070 */
[----:B------:R-:W-:Y:S11]  /*5470*/  ISETP.NE.AND.EX P3, PT, R53, RZ, PT, P3 ;  /* 0x000000ff3500720c */ /* 0x000ff60003f65330 */
[----:B------:R-:W-:Y:S02]  /*5480*/  @!UPT UIADD3 URZ, UPT, UPT, URZ, URZ, URZ ;  /* 0x000000fffffff290 */ /* 0x000fe4000fffe0ff */
[----:B------:R-:W1:Y:S01]  /*5490*/  @P3 LDC.64 R2, c[0x0][0x8a8] ;  /* 0x00022a00ff023b82 */ /* 0x000e620000000a00 */
[----:B------:R-:W-:Y:S04]  /*54a0*/  @P3 IMAD R0, R54, UR36, RZ ;  /* 0x0000002436003c24 */ /* 0x000fe8000f8e02ff */
[----:B-1----:R-:W-:Y:S05]  /*54b0*/  @P3 IMAD.WIDE R2, R0, 0x4, R2 ;  /* 0x0000000400023825 */ /* 0x002fea00078e0202 */
[----:B-----5:R1:W5:Y:S02]  /*54c0*/  @P3 LDG.E R33, desc[UR46][R2.64] ;  /* 0x0000002e02213981 */ /* 0x020364000c1e1900 */
[----:B-1----:R-:W2:Y:S02]  /*54d0*/  @!P3 LDC R33, c[0x0][0x8a0] ;  /* 0x00022800ff21bb82 */ /* 0x002ea40000000800 */
.L_x_85:
[----:B-----5:R-:W-:Y:S01]  /*54e0*/  FSETP.NEU.AND P3, PT, R35, RZ, PT ;  /* 0x000000ff2300720b */ /* 0x020fe20003f6d000 */
[----:B------:R-:W-:Y:S01]  /*54f0*/  IMAD.U32 R2, RZ, RZ, UR56 ;  /* 0x00000038ff027e24 */ /* 0x000fe2000f8e00ff */
[----:B------:R-:W-:Y:S01]  /*5500*/  SEL R5, RZ, 0xffffffff, P2 ;  /* 0xffffffffff057807 */ /* 0x000fe20001000000 */
[----:B------:R-:W-:Y:S01]  /*5510*/  ULOP3.LUT UR4, UR51, 0x1, URZ, 0x3c, !UPT ;  /* 0x0000000133047892 */ /* 0x000fe2000f8e3cff */
[----:B------:R-:W-:Y:S01]  /*5520*/  @P1 LOP3.LUT P2, RZ, R60, 0xff, RZ, 0xc0, !PT ;  /* 0x000000ff3cff1812 */ /* 0x000fe2000784c0ff */
[----:B------:R-:W-:Y:S01]  /*5530*/  BSSY B1, `(.L_x_86) ;  /* 0x000003d000017945 */ /* 0x000fe20003800000 */
[----:B------:R-:W-:Y:S01]  /*5540*/  @P1 SEL R0, RZ, 0xffffffff, P3 ;  /* 0xffffffffff001807 */ /* 0x000fe20001800000 */
[----:B------:R-:W-:Y:S01]  /*5550*/  IMAD.MOV.U32 R47, RZ, RZ, 0x1 ;  /* 0x00000001ff2f7424 */ /* 0x000fe200078e00ff */
[----:B------:R-:W-:Y:S01]  /*5560*/  LEA R2, R2, UR48, 0x3 ;  /* 0x0000003002027c11 */ /* 0x000fe2000f8e18ff */
[----:B------:R-:W-:Y:S01]  /*5570*/  IMAD.U32 R45, RZ, RZ, UR4 ;  /* 0x00000004ff2d7e24 */ /* 0x000fe2000f8e00ff */
[----:B------:R-:W-:Y:S01]  /*5580*/  @P0 SEL R0, R5, R0, !P2 ;  /* 0x0000000005000207 */ /* 0x000fe20005000000 */
[----:B------:R-:W-:Y:S01]  /*5590*/  IMAD.U32 R46, RZ, RZ, UR56 ;  /* 0x00000038ff2e7e24 */ /* 0x000fe2000f8e00ff */
[C---:B------:R-:W-:Y:S02]  /*55a0*/  LEA R44, R31.reuse, UR48, 0x3 ;  /* 0x000000301f2c7c11 */ /* 0x040fe4000f8e18ff */
[----:B------:R-:W-:Y:S02]  /*55b0*/  CS2R R50, SRZ ;  /* 0x0000000000327805 */ /* 0x000fe4000001ff00 */
[----:B------:R-:W-:Y:S02]  /*55c0*/  @P1 LOP3.LUT R0, R0, 0x1, RZ, 0xc0, !PT ;  /* 0x0000000100001812 */ /* 0x000fe400078ec0ff */
[----:B------:R-:W-:Y:S02]  /*55d0*/  CS2R R48, SRZ ;  /* 0x0000000000307805 */ /* 0x000fe4000001ff00 */
[----:B------:R-:W-:Y:S02]  /*55e0*/  SHF.L.U32 R3, R68, 0x1f, RZ ;  /* 0x0000001f44037819 */ /* 0x000fe400000006ff */
[----:B------:R-:W-:Y:S02]  /*55f0*/  CS2R R42, SRZ ;  /* 0x00000000002a7805 */ /* 0x000fe4000001ff00 */
[----:B------:R-:W-:Y:S02]  /*5600*/  ISETP.NE.U32.OR P5, PT, R0, 0x1, !P1 ;  /* 0x000000010000780c */ /* 0x000fe40004fa5470 */
[----:B------:R-:W-:Y:S02]  /*5610*/  CS2R R40, SRZ ;  /* 0x0000000000287805 */ /* 0x000fe4000001ff00 */
[----:B------:R-:W-:Y:S02]  /*5620*/  PLOP3.LUT P2, PT, PT, PT, UP1, 0x80, 0x8 ;  /* 0x000000000008781c */ /* 0x000fe40003f4f018 */
[----:B------:R-:W-:Y:S02]  /*5630*/  LEA.HI R34, R31, R31, RZ, 0x1 ;  /* 0x0000001f1f227211 */ /* 0x000fe400078f08ff */
[----:B------:R-:W-:Y:S02]  /*5640*/  LOP3.LUT P4, R72, R60, 0xff, RZ, 0xc0, !PT ;  /* 0x000000ff3c487812 */ /* 0x000fe4000788c0ff */
[----:B------:R-:W-:Y:S02]  /*5650*/  SEL R4, RZ, 0xffffffff, P3 ;  /* 0xffffffffff047807 */ /* 0x000fe40001800000 */
[----:B------:R-:W-:Y:S02]  /*5660*/  P2R R74, PR, RZ, 0x20 ;  /* 0x00000020ff4a7803 */ /* 0x000fe40000000000 */
[----:B------:R-:W-:Y:S03]  /*5670*/  @P5 SHF.L.U32 R0, R45, 0x1f, RZ ;  /* 0x0000001f2d005819 */ /* 0x000fe600000006ff */
[----:B------:R-:W-:Y:S01]  /*5680*/  @P2 SEL R4, R5, R4, !P4 ;  /* 0x0000000405042207 */ /* 0x000fe20006000000 */
[----:B------:R1:W3:Y:S03]  /*5690*/  @P5 SYNCS.PHASECHK.TRANS64.TRYWAIT P1, [R2+URZ+0x40], R0 ;  /* 0x00004000020055a7 */ /* 0x0002e600080211ff */
[----:B------:R-:W-:Y:S04]  /*56a0*/  LOP3.LUT R4, R4, 0x1, RZ, 0xc0, !PT ;  /* 0x0000000104047812 */ /* 0x000fe800078ec0ff */
[----:B------:R-:W-:Y:S04]  /*56b0*/  ISETP.NE.U32.AND P2, PT, R4, 0x1, PT ;  /* 0x000000010400780c */ /* 0x000fe80003f45070 */
[----:B------:R-:W-:Y:S01]  /*56c0*/  P2R R76, PR, RZ, 0x4 ;  /* 0x00000004ff4c7803 */ /* 0x000fe20000000000 */
[----:B------:R4:W2:Y:S01]  /*56d0*/  SYNCS.PHASECHK.TRANS64.TRYWAIT P0, [R44+URZ+0xa0], R3 ;  /* 0x0000a0032c0075a7 */ /* 0x0008a200080011ff */
[C---:B-1----:R-:W-:Y:S01]  /*56e0*/  IMAD.SHL.U32 R0, R34.reuse, 0x20, RZ ;  /* 0x0000002022007824 */ /* 0x042fe200078e00ff */
[----:B------:R-:W-:Y:S04]  /*56f0*/  LOP3.LUT R34, R34, 0xffe, RZ, 0xc0, !PT ;  /* 0x00000ffe22227812 */ /* 0x000fe800078ec0ff */
[----:B------:R-:W-:Y:S01]  /*5700*/  LOP3.LUT R0, R0, 0xffffffc0, RZ, 0xc0, !PT ;  /* 0xffffffc000007812 */ /* 0x000fe200078ec0ff */
[----:B------:R-:W-:Y:S04]  /*5710*/  IMAD.IADD R34, R31, 0x1, -R34 ;  /* 0x000000011f227824 */ /* 0x000fe800078e0a22 */
[----:B------:R-:W-:Y:S04]  /*5720*/  IMAD.IADD R0, R32, 0x1, R0 ;  /* 0x0000000120007824 */ /* 0x000fe800078e0200 */
[----:B------:R-:W-:Y:S01]  /*5730*/  IMAD R34, R34, 0x100000, R0 ;  /* 0x0010000022227824 */ /* 0x000fe200078e0200 */
[----:B---3--:R-:W-:Y:S01]  /*5740*/  @P5 SEL R47, RZ, 0x1, !P1 ;  /* 0x00000001ff2f5807 */ /* 0x008fe20004800000 */
[----:B----4-:R-:W-:Y:S06]  /*5750*/  @!P5 BRA `(.L_x_87) ;  /* 0x000000000068d947 */ /* 0x010fec0003800000 */
[----:B------:R-:W-:Y:S01]  /*5760*/  HFMA2 R43, -RZ, RZ, 0, 0 ;  /* 0x00000000ff2b7431 */ /* 0x000fe200000001ff */
[----:B------:R-:W-:Y:S01]  /*5770*/  ISETP.NE.AND P1, PT, R47, RZ, PT ;  /* 0x000000ff2f00720c */ /* 0x000fe20003f25270 */
[----:B------:R-:W-:Y:S01]  /*5780*/  IMAD.U32 R0, RZ, RZ, UR56 ;  /* 0x00000038ff007e24 */ /* 0x000fe2000f8e00ff */
[----:B------:R-:W-:Y:S11]  /*5790*/  BSSY B0, `(.L_x_88) ;  /* 0x0000005000007945 */ /* 0x000ff60003800000 */
[----:B------:R-:W-:Y:S05]  /*57a0*/  @P1 BRA `(.L_x_89) ;  /* 0x00000000000c1947 */ /* 0x000fea0003800000 */
[----:B------:R-:W-:Y:S04]  /*57b0*/  SHF.L.U32 R4, R45, 0x1f, RZ ;  /* 0x0000001f2d047819 */ /* 0x000fe800000006ff */
[----:B------:R-:W1:Y:S02]  /*57c0*/  SYNCS.PHASECHK.TRANS64.TRYWAIT P1, [R2+URZ+0x40], R4 ;  /* 0x00004004020075a7 */ /* 0x000e6400080211ff */
[----:B-1----:R-:W-:Y:S05]  /*57d0*/  @!P1 BRA `(.L_x_90) ;  /* 0x0000001c009c9947 */ /* 0x002fea0003800000 */
.L_x_89:
[----:B------:R-:W-:Y:S05]  /*57e0*/  BSYNC B0 ;  /* 0x0000000000007941 */ /* 0x000fea0003800000 */
.L_x_88:
[----:B------:R-:W-:Y:S01]  /*57f0*/  ISETP.NE.AND P1, PT, R76, RZ, PT ;  /* 0x000000ff4c00720c */ /* 0x000fe20003f25270 */
[----:B------:R-:W-:Y:S01]  /*5800*/  IMAD.MOV.U32 R42, RZ, RZ, RZ ;  /* 0x000000ffff2a7224 */ /* 0x000fe200078e00ff */
[----:B------:R-:W-:Y:S02]  /*5810*/  CS2R R40, SRZ ;  /* 0x0000000000287805 */ /* 0x000fe4000001ff00 */
[----:B------:R-:W-:Y:S02]  /*5820*/  CS2R R50, SRZ ;  /* 0x0000000000327805 */ /* 0x000fe4000001ff00 */
[----:B------:R-:W-:Y:S07]  /*5830*/  CS2R R48, SRZ ;  /* 0x0000000000307805 */ /* 0x000fee000001ff00 */
[----:B-1----:R-:W-:Y:S01]  /*5840*/  @P1 IMAD R2, R0, 0x800, R64 ;  /* 0x0000080000021824 */ /* 0x002fe200078e0240 */
[----:B------:R-:W-:Y:S05]  /*5850*/  @P1 WARPSYNC.ALL ;  /* 0x0000000000001948 */ /* 0x000fea0003800000 */
[----:B------:R-:W-:Y:S01]  /*5860*/  @P1 LEA R2, R2, UR48, 0x1 ;  /* 0x0000003002021c11 */ /* 0x000fe2000f8e08ff */
[----:B------:R-:W-:Y:S04]  /*5870*/  UIADD3 UR5, UPT, UPT, UR56, 0x1, URZ ;  /* 0x0000000138057890 */ /* 0x000fe8000fffe0ff */
[----:B------:R1:W3:Y:S01]  /*5880*/  @P1 LDSM.16.M88.4 R40, [R2+0x200] ;  /* 0x000200000228183b */ /* 0x0002e20000000200 */
[----:B------:R-:W-:Y:S01]  /*5890*/  UISETP.NE.AND UP0, UPT, UR5, 0x3, UPT ;  /* 0x000000030500788c */ /* 0x000fe2000bf05270 */
[----:B------:R-:W-:Y:S03]  /*58a0*/  @P1 IMAD R0, R69, 0x2, R2 ;  /* 0x0000000245001824 */ /* 0x000fe600078e0202 */
[----:B------:R-:W-:Y:S02]  /*58b0*/  USEL UR4, URZ, 0x1, UP0 ;  /* 0x00000001ff047887 */ /* 0x000fe40008000000 */
[----:B------:R1:W4:Y:S01]  /*58c0*/  @P1 LDSM.16.M88.4 R48, [R0+0x200] ;  /* 0x000200000030183b */ /* 0x0003220000000200 */
[----:B------:R-:W-:Y:S03]  /*58d0*/  USEL UR5, UR5, URZ, UP0 ;  /* 0x000000ff05057287 */ /* 0x000fe60008000000 */
[----:B------:R-:W-:Y:S03]  /*58e0*/  LOP3.LUT R45, R45, UR4, RZ, 0x3c, !PT ;  /* 0x000000042d2d7c12 */ /* 0x000fe6000f8e3cff */
[----:B------:R-:W-:Y:S02]  /*58f0*/  IMAD.U32 R46, RZ, RZ, UR5 ;  /* 0x00000005ff2e7e24 */ /* 0x000fe4000f8e00ff */
.L_x_87:
[----:B------:R-:W-:Y:S05]  /*5900*/  BSYNC B1 ;  /* 0x0000000000017941 */ /* 0x000fea0003800000 */
.L_x_86:
[----:B-1----:R-:W-:Y:S04]  /*5910*/  SHF.R.U32.HI R0, RZ, 0x15, R34 ;  /* 0x00000015ff007819 */ /* 0x002fe80000011622 */
[----:B------:R-:W-:Y:S01]  /*5920*/  LOP3.LUT P1, RZ, R0, 0x3, R65, 0x48, !PT ;  /* 0x0000000300ff7812 */ /* 0x000fe20007824841 */
[----:B------:R-:W-:Y:S01]  /*5930*/  @!UPT UIADD3 URZ, UPT, UPT, URZ, URZ, URZ ;  /* 0x000000fffffff290 */ /* 0x000fe2000fffe0ff */
[----:B--2---:R-:W-:Y:S11]  /*5940*/  @P0 BRA `(.L_x_91) ;  /* 0x0000000000080947 */ /* 0x004ff60003800000 */
[----:B------:R-:W1:Y:S02]  /*5950*/  SYNCS.PHASECHK.TRANS64.TRYWAIT P0, [R44+URZ+0xa0], R3 ;  /* 0x0000a0032c0075a7 */ /* 0x000e6400080011ff */
[----:B-1----:R-:W-:Y:S05]  /*5960*/  @!P0 BRA `(.L_x_92) ;  /* 0x0000001c004c8947 */ /* 0x002fea0003800000 */
.L_x_91:
[----:B------:R-:W-:Y:S05]  /*5970*/  @!P1 BRA `(.L_x_93) ;  /* 0x0000000000409947 */ /* 0x000fea0003800000 */
[----:B------:R-:W2:Y:S01]  /*5980*/  LDCU.64 UR8, c[0x4][0x70] ;  /* 0x01000e00ff0877ac */ /* 0x000ea20008000a00 */
[----:B-1----:R-:W-:Y:S01]  /*5990*/  MOV R3, 0x0 ;  /* 0x0000000000037802 */ /* 0x002fe20000000f00 */
[----:B------:R-:W-:Y:S02]  /*59a0*/  HFMA2 R12, -RZ, RZ, 0, 5.9604644775390625e-08 ;  /* 0x00000001ff0c7431 */ /* 0x000fe400000001ff */
[----:B------:R-:W-:Y:S02]  /*59b0*/  IMAD.MOV.U32 R8, RZ, RZ, 0x192 ;  /* 0x00000192ff087424 */ /* 0x000fe400078e00ff */
[----:B------:R-:W-:Y:S01]  /*59c0*/  IMAD.MOV.U32 R13, RZ, RZ, RZ ;  /* 0x000000ffff0d7224 */ /* 0x000fe200078e00ff */
[----:B------:R-:W1:Y:S01]  /*59d0*/  LDCU.64 UR6, c[0x4][0x78] ;  /* 0x01000f00ff0677ac */ /* 0x000e620008000a00 */
[----:B------:R-:W3:Y:S01]  /*59e0*/  LDC.64 R2, c[0x4][R3] ;  /* 0x0100000003027b82 */ /* 0x000ee20000000a00 */
[----:B------:R-:W5:Y:S01]  /*59f0*/  LDCU.64 UR4, c[0x4][0x10] ;  /* 0x01000200ff0477ac */ /* 0x000f620008000a00 */
[----:B--2---:R-:W-:Y:S01]  /*5a00*/  MOV R5, UR9 ;  /* 0x0000000900057c02 */ /* 0x004fe20008000f00 */
[----:B------:R-:W-:Y:S01]  /*5a10*/  IMAD.U32 R4, RZ, RZ, UR8 ;  /* 0x00000008ff047e24 */ /* 0x000fe2000f8e00ff */
[----:B-1----:R-:W-:Y:S01]  /*5a20*/  MOV R7, UR7 ;  /* 0x0000000700077c02 */ /* 0x002fe20008000f00 */
[----:B------:R-:W-:Y:S01]  /*5a30*/  IMAD.U32 R6, RZ, RZ, UR6 ;  /* 0x00000006ff067e24 */ /* 0x000fe2000f8e00ff */
[----:B-----5:R-:W-:Y:S01]  /*5a40*/  MOV R11, UR5 ;  /* 0x00000005000b7c02 */ /* 0x020fe20008000f00 */
[----:B------:R-:W-:Y:S02]  /*5a50*/  IMAD.U32 R10, RZ, RZ, UR4 ;  /* 0x00000004ff0a7e24 */ /* 0x000fe4000f8e00ff */
[----:B------:R-:W-:Y:S07]  /*5a60*/  LEPC R20, `(.L_x_93) ;  /* 0x000000001014794e */ /* 0x000fee0000000000 */
[----:B---34-:R-:W-:Y:S05]  /*5a70*/  CALL.ABS.NOINC R2 ;  /* 0x0000000002007343 */ /* 0x018fea0003c00000 */
.L_x_93:
[----:B-1-3--:R-:W-:Y:S01]  /*5a80*/  SHF.L.U32 R3, R40, 0x10, RZ ;  /* 0x0000001028037819 */ /* 0x00afe200000006ff */
[----:B------:R-:W-:Y:S05]  /*5a90*/  WARPSYNC.ALL ;  /* 0x0000000000007948 */ /* 0x000fea0003800000 */
[----:B------:R-:W-:Y:S01]  /*5aa0*/  R2UR UR4, R34 ;  /* 0x00000000220472ca */ /* 0x000fe200000e0000 */
[----:B------:R-:W-:Y:S01]  /*5ab0*/  BSSY.RECONVERGENT B0, `(.L_x_94) ;  /* 0x0000050000007945 */ /* 0x000fe20003800200 */
[----:B------:R-:W-:Y:S02]  /*5ac0*/  SHF.L.U32 R20, R42, 0x10, RZ ;  /* 0x000000102a147819 */ /* 0x000fe400000006ff */
[----:B------:R-:W-:Y:S02]  /*5ad0*/  SHF.L.U32 R75, R69, 0x1, RZ ;  /* 0x00000001454b7819 */ /* 0x000fe400000006ff */
[----:B------:R-:W-:Y:S07]  /*5ae0*/  ISETP.NE.AND P0, PT, R70, RZ, PT ;  /* 0x000000ff4600720c */ /* 0x000fee0003f05270 */
[----:B------:R-:W1:Y:S02]  /*5af0*/  LDTM.16dp256bit.x4 R4, tmem[UR4] ;  /* 0x00000004000479ee */ /* 0x000e640008120000 */
[C---:B-1----:R-:W-:Y:S01]  /*5b00*/  FMUL R0, R33.reuse, R4 ;  /* 0x0000000421007220 */ /* 0x042fe20000400000 */
[----:B------:R-:W-:Y:S01]  /*5b10*/  LOP3.LUT R4, R40, 0xffff0000, RZ, 0xc0, !PT ;  /* 0xffff000028047812 */ /* 0x000fe200078ec0ff */
[----:B------:R-:W-:Y:S01]  /*5b20*/  FMUL R2, R33, R5 ;  /* 0x0000000521027220 */ /* 0x000fe20000400000 */
[----:B------:R-:W-:Y:S01]  /*5b30*/  SHF.L.U32 R5, R41, 0x10, RZ ;  /* 0x0000001029057819 */ /* 0x000fe200000006ff */
[----:B------:R-:W-:Y:S01]  /*5b40*/  FFMA R0, R35, R3, R0 ;  /* 0x0000000323007223 */ /* 0x000fe20000000000 */
[----:B------:R-:W-:Y:S01]  /*5b50*/  FMUL R3, R33, R6 ;  /* 0x0000000621037220 */ /* 0x000fe20000400000 */
[----:B------:R-:W-:Y:S01]  /*5b60*/  LOP3.LUT R6, R41, 0xffff0000, RZ, 0xc0, !PT ;  /* 0xffff000029067812 */ /* 0x000fe200078ec0ff */
[----:B------:R-:W-:Y:S01]  /*5b70*/  FFMA R2, R35, R4, R2 ;  /* 0x0000000423027223 */ /* 0x000fe20000000002 */
[----:B------:R-:W-:Y:S01]  /*5b80*/  FMUL R7, R33, R7 ;  /* 0x0000000721077220 */ /* 0x000fe20000400000 */
[----:B------:R-:W-:Y:S01]  /*5b90*/  FFMA R3, R35, R5, R3 ;  /* 0x0000000523037223 */ /* 0x000fe20000000003 */
[C---:B------:R-:W-:Y:S01]  /*5ba0*/  FMUL R4, R33.reuse, R8 ;  /* 0x0000000821047220 */ /* 0x040fe20000400000 */
[----:B------:R-:W-:Y:S01]  /*5bb0*/  FMUL R5, R33, R9 ;  /* 0x0000000921057220 */ /* 0x000fe20000400000 */
[----:B------:R-:W-:Y:S01]  /*5bc0*/  F2FP.BF16.F32.PACK_AB R36, R2, R0 ;  /* 0x000000000224723e */ /* 0x000fe200000010ff */
[C---:B------:R-:W-:Y:S01]  /*5bd0*/  FFMA R7, R35.reuse, R6, R7 ;  /* 0x0000000623077223 */ /* 0x040fe20000000007 */
[----:B------:R-:W-:Y:S01]  /*5be0*/  LOP3.LUT R0, R42, 0xffff0000, RZ, 0xc0, !PT ;  /* 0xffff00002a007812 */ /* 0x000fe200078ec0ff */
[----:B------:R-:W-:Y:S01]  /*5bf0*/  FFMA R4, R35, R20, R4 ;  /* 0x0000001423047223 */ /* 0x000fe20000000004 */
[----:B------:R-:W-:Y:S01]  /*5c00*/  SHF.L.U32 R2, R43, 0x10, RZ ;  /* 0x000000102b027819 */ /* 0x000fe200000006ff */
[----:B------:R-:W-:Y:S01]  /*5c10*/  FMUL R6, R33, R10 ;  /* 0x0000000a21067220 */ /* 0x000fe20000400000 */
[----:B------:R-:W-:Y:S01]  /*5c20*/  F2FP.BF16.F32.PACK_AB R37, R7, R3 ;  /* 0x000000030725723e */ /* 0x000fe200000010ff */
[----:B------:R-:W-:Y:S01]  /*5c30*/  FFMA R5, R35, R0, R5 ;  /* 0x0000000023057223 */ /* 0x000fe20000000005 */
[----:B------:R-:W-:Y:S01]  /*5c40*/  LOP3.LUT R3, R43, 0xffff0000, RZ, 0xc0, !PT ;  /* 0xffff00002b037812 */ /* 0x000fe200078ec0ff */
[----:B------:R-:W-:Y:S01]  /*5c50*/  FFMA R6, R35, R2, R6 ;  /* 0x0000000223067223 */ /* 0x000fe20000000006 */
[C---:B----4-:R-:W-:Y:S01]  /*5c60*/  SHF.L.U32 R7, R48.reuse, 0x10, RZ ;  /* 0x0000001030077819 */ /* 0x050fe200000006ff */
[C---:B------:R-:W-:Y:S01]  /*5c70*/  FMUL R11, R33.reuse, R11 ;  /* 0x0000000b210b7220 */ /* 0x040fe20000400000 */
[----:B------:R-:W-:Y:S01]  /*5c80*/  LOP3.LUT R0, R48, 0xffff0000, RZ, 0xc0, !PT ;  /* 0xffff000030007812 */ /* 0x000fe200078ec0ff */
[----:B------:R-:W-:Y:S01]  /*5c90*/  FMUL R8, R33, R12 ;  /* 0x0000000c21087220 */ /* 0x000fe20000400000 */
[----:B------:R-:W-:Y:S01]  /*5ca0*/  SHF.L.U32 R2, R49, 0x10, RZ ;  /* 0x0000001031027819 */ /* 0x000fe200000006ff */
[----:B------:R-:W-:Y:S01]  /*5cb0*/  FMUL R9, R33, R13 ;  /* 0x0000000d21097220 */ /* 0x000fe20000400000 */
[----:B------:R-:W-:Y:S01]  /*5cc0*/  F2FP.BF16.F32.PACK_AB R38, R5, R4 ;  /* 0x000000040526723e */ /* 0x000fe200000010ff */
[C---:B------:R-:W-:Y:S01]  /*5cd0*/  FFMA R11, R35.reuse, R3, R11 ;  /* 0x00000003230b7223 */ /* 0x040fe2000000000b */
[----:B------:R-:W-:Y:S01]  /*5ce0*/  MOV R5, UR56 ;  /* 0x0000003800057c02 */ /* 0x000fe20008000f00 */
[----:B------:R-:W-:Y:S01]  /*5cf0*/  FFMA R8, R35, R7, R8 ;  /* 0x0000000723087223 */ /* 0x000fe20000000008 */
[----:B------:R-:W-:Y:S01]  /*5d00*/  SHF.L.U32 R3, R51, 0x10, RZ ;  /* 0x0000001033037819 */ /* 0x000fe200000006ff */
[----:B------:R-:W-:Y:S01]  /*5d10*/  FFMA R9, R35, R0, R9 ;  /* 0x0000000023097223 */ /* 0x000fe20000000009 */
[----:B------:R-:W-:Y:S01]  /*5d20*/  LOP3.LUT R0, R49, 0xffff0000, RZ, 0xc0, !PT ;  /* 0xffff000031007812 */ /* 0x000fe200078ec0ff */
[----:B------:R-:W-:Y:S01]  /*5d30*/  FMUL R10, R33, R14 ;  /* 0x0000000e210a7220 */ /* 0x000fe20000400000 */
[----:B------:R-:W-:Y:S01]  /*5d40*/  LOP3.LUT R4, R51, 0xffff0000, RZ, 0xc0, !PT ;  /* 0xffff000033047812 */ /* 0x000fe200078ec0ff */
[C---:B------:R-:W-:Y:S01]  /*5d50*/  FMUL R15, R33.reuse, R15 ;  /* 0x0000000f210f7220 */ /* 0x040fe20000400000 */
[----:B------:R-:W-:Y:S01]  /*5d60*/  FMUL R12, R33, R16 ;  /* 0x00000010210c7220 */ /* 0x000fe20000400000 */
[C---:B------:R-:W-:Y:S01]  /*5d70*/  FFMA R10, R35.reuse, R2, R10 ;  /* 0x00000002230a7223 */ /* 0x040fe2000000000a */
[C---:B------:R-:W-:Y:S01]  /*5d80*/  LOP3.LUT R2, R50.reuse, 0xffff0000, RZ, 0xc0, !PT ;  /* 0xffff000032027812 */ /* 0x040fe200078ec0ff */
[----:B------:R-:W-:Y:S01]  /*5d90*/  FFMA R15, R35, R0, R15 ;  /* 0x00000000230f7223 */ /* 0x000fe2000000000f */
[----:B------:R-:W-:Y:S01]  /*5da0*/  SHF.L.U32 R0, R50, 0x10, RZ ;  /* 0x0000001032007819 */ /* 0x000fe200000006ff */
[C---:B------:R-:W-:Y:S01]  /*5db0*/  FMUL R13, R33.reuse, R17 ;  /* 0x00000011210d7220 */ /* 0x040fe20000400000 */
[C---:B------:R-:W-:Y:S01]  /*5dc0*/  FMUL R14, R33.reuse, R18 ;  /* 0x00000012210e7220 */ /* 0x040fe20000400000 */
[----:B------:R-:W-:Y:S01]  /*5dd0*/  FMUL R19, R33, R19 ;  /* 0x0000001321137220 */ /* 0x000fe20000400000 */
[----:B------:R-:W-:Y:S01]  /*5de0*/  LEA R5, R5, R64, 0xb ;  /* 0x0000004005057211 */ /* 0x000fe200078e58ff */
[C---:B------:R-:W-:Y:S01]  /*5df0*/  FFMA R12, R35.reuse, R0, R12 ;  /* 0x00000000230c7223 */ /* 0x040fe2000000000c */
[C---:B------:R-:W-:Y:S01]  /*5e00*/  FFMA R13, R35.reuse, R2, R13 ;  /* 0x00000002230d7223 */ /* 0x040fe2000000000d */
[C---:B------:R-:W-:Y:S01]  /*5e10*/  FFMA R14, R35.reuse, R3, R14 ;  /* 0x00000003230e7223 */ /* 0x040fe2000000000e */
[----:B------:R-:W-:Y:S01]  /*5e20*/  FFMA R19, R35, R4, R19 ;  /* 0x0000000423137223 */ /* 0x000fe20000000013 */
[----:B------:R-:W-:Y:S02]  /*5e30*/  F2FP.BF16.F32.PACK_AB R39, R11, R6 ;  /* 0x000000060b27723e */ /* 0x000fe400000010ff */
[----:B------:R-:W-:Y:S02]  /*5e40*/  LEA R5, R5, UR48, 0x1 ;  /* 0x0000003005057c11 */ /* 0x000fe4000f8e08ff */
[----:B------:R-:W-:Y:S02]  /*5e50*/  F2FP.BF16.F32.PACK_AB R8, R9, R8 ;  /* 0x000000080908723e */ /* 0x000fe400000010ff */
[----:B------:R-:W-:Y:S01]  /*5e60*/  F2FP.BF16.F32.PACK_AB R9, R15, R10 ;  /* 0x0000000a0f09723e */ /* 0x000fe200000010ff */
[----:B------:R1:W-:Y:S01]  /*5e70*/  STSM.16.M88.4 [R5+0x200], R36 ;  /* 0x0002002405007844 */ /* 0x0003e20000000200 */
[----:B------:R-:W-:Y:S02]  /*5e80*/  F2FP.BF16.F32.PACK_AB R10, R13, R12 ;  /* 0x0000000c0d0a723e */ /* 0x000fe400000010ff */
[----:B------:R-:W-:Y:S02]  /*5e90*/  F2FP.BF16.F32.PACK_AB R11, R19, R14 ;  /* 0x0000000e130b723e */ /* 0x000fe400000010ff */
[----:B------:R-:W-:Y:S05]  /*5ea0*/  IADD3 R0, PT, PT, R75, 0x200, R5 ;  /* 0x000002004b007810 */ /* 0x000fea0007ffe005 */
[----:B------:R1:W-:Y:S01]  /*5eb0*/  STSM.16.M88.4 [R0], R8 ;  /* 0x0000000800007844 */ /* 0x0003e20000000200 */
[----:B------:R-:W-:Y:S01]  /*5ec0*/  @!PT LDS RZ, [RZ] ;  /* 0x00000000fffff984 */ /* 0x000fe20000000800 */
[----:B------:R-:W-:Y:S01]  /*5ed0*/  @!PT LDS RZ, [RZ] ;  /* 0x00000000fffff984 */ /* 0x000fe20000000800 */
[----:B------:R-:W-:Y:S01]  /*5ee0*/  @!PT LDS RZ, [RZ] ;  /* 0x00000000fffff984 */ /* 0x000fe20000000800 */
[----:B------:R-:W-:Y:S01]  /*5ef0*/  @!PT LDS RZ, [RZ] ;  /* 0x00000000fffff984 */ /* 0x000fe20000000800 */
[----:B------:R2:W-:Y:S07]  /*5f00*/  MEMBAR.ALL.CTA ;  /* 0x0000000000007992 */ /* 0x0005ee0000008000 */
[----:B--2---:R-:W2:Y:S02]  /*5f10*/  FENCE.VIEW.ASYNC.S ;  /* 0x00000000000073c6 */ /* 0x004ea40000000000 */
[----:B--2---:R-:W-:Y:S06]  /*5f20*/  BAR.SYNC.DEFER_BLOCKING 0x1, 0x80 ;  /* 0x0042000000007b1d */ /* 0x004fec0000010000 */
[----:B------:R-:W-:Y:S05]  /*5f30*/  @P0 BRA `(.L_x_95) ;  /* 0x00000000001c0947 */ /* 0x000fea0003800000 */
[----:B------:R-:W-:Y:S02]  /*5f40*/  UIADD3 UR6, UP0, UPT, UR54, 0x680, URZ ;  /* 0x0000068036067890 */ /* 0x000fe4000ff1e0ff */
[----:B------:R-:W-:Y:S02]  /*5f50*/  ULEA UR4, UR56, UR48, 0xc ;  /* 0x0000003038047291 */ /* 0x000fe4000f8e60ff */
[----:B------:R-:W-:Y:S02]  /*5f60*/  UIADD3.X UR7, UPT, UPT, URZ, UR55, URZ, UP0, !UPT ;  /* 0x00000037ff077290 */ /* 0x000fe400087fe4ff */
[----:B------:R-:W-:Y:S01]  /*5f70*/  UIADD3 UR40, UPT, UPT, UR4, 0x200, URZ ;  /* 0x0000020004287890 */ /* 0x000fe2000fffe0ff */
[----:B------:R-:W-:Y:S08]  /*5f80*/  UMOV UR43, UR36 ;  /* 0x00000024002b7c82 */ /* 0x000ff00008000000 */
[----:B------:R2:W-:Y:S02]  /*5f90*/  UTMASTG.3D [UR40], [UR6] ;  /* 0x00000028060073b5 */ /* 0x0005e40008010000 */
[----:B--2---:R0:W-:Y:S02]  /*5fa0*/  UTMACMDFLUSH ;  /* 0x00000000000079b7 */ /* 0x0041e40000000000 */
.L_x_95:
[----:B------:R-:W-:Y:S05]  /*5fb0*/  BSYNC.RECONVERGENT B0 ;  /* 0x0000000000007941 */ /* 0x000fea0003800200 */
.L_x_94:
[----:B------:R-:W-:Y:S01]  /*5fc0*/  UIADD3 UR40, UPT, UPT, UR56, 0x1, URZ ;  /* 0x0000000138287890 */ /* 0x000fe2000fffe0ff */
[----:B------:R-:W-:Y:S03]  /*5fd0*/  BSSY.RECONVERGENT B0, `(.L_x_96) ;  /* 0x0000005000007945 */ /* 0x000fe60003800200 */
[----:B------:R-:W-:Y:S04]  /*5fe0*/  UISETP.NE.AND UP0, UPT, UR40, 0x3, UPT ;  /* 0x000000032800788c */ /* 0x000fe8000bf05270 */
[----:B------:R-:W-:Y:S01]  /*5ff0*/  USEL UR43, UR40, URZ, UP0 ;  /* 0x000000ff282b7287 */ /* 0x000fe20008000000 */
[----:B------:R-:W-:Y:S11]  /*6000*/  @P0 BRA `(.L_x_97) ;  /* 0x0000000000040947 */ /* 0x000ff60003800000 */
[----:B------:R-:W-:Y:S04]  /*6010*/  DEPBAR.LE SB0, 0x1 ;  /* 0x000080400000791a */ /* 0x000fe80000000000 */
.L_x_97:
[----:B------:R-:W-:Y:S05]  /*6020*/  BSYNC.RECONVERGENT B0 ;  /* 0x0000000000007941 */ /* 0x000fea0003800200 */
.L_x_96:
[----:B------:R-:W-:Y:S01]  /*6030*/  BAR.SYNC.DEFER_BLOCKING 0x1, 0x80 ;  /* 0x0042000000007b1d */ /* 0x000fe20000010000 */
[----:B------:R-:W-:Y:S01]  /*6040*/  ISETP.NE.AND P1, PT, R74, RZ, PT ;  /* 0x000000ff4a00720c */ /* 0x000fe20003f25270 */
[----:B------:R-:W-:Y:S01]  /*6050*/  UISETP.NE.AND UP0, UPT, UR50, URZ, UPT ;  /* 0x000000ff3200728c */ /* 0x000fe2000bf05270 */
[----:B------:R-:W-:Y:S11]  /*6060*/  LEA R2, R46, UR48, 0x3 ;  /* 0x000000302e027c11 */ /* 0x000ff6000f8e18ff */
[----:B------:R-:W-:Y:S01]  /*6070*/  @P1 SHF.L.U32 R3, R45, 0x1f, RZ ;  /* 0x0000001f2d031819 */ /* 0x000fe200000006ff */
[----:B------:R-:W-:Y:S06]  /*6080*/  BRA.U !UP0, `(.L_x_98) ;  /* 0x0000000108247547 */ /* 0x000fec000b800000 */
[----:B------:R-:W-:Y:S01]  /*6090*/  IMAD.U32 R4, RZ, RZ, UR49 ;  /* 0x00000031ff047e24 */ /* 0x000fe2000f8e00ff */
[----:B-1----:R-:W-:Y:S01]  /*60a0*/  MOV R0, UR37 ;  /* 0x0000002500007c02 */ /* 0x002fe20008000f00 */
[----:B------:R-:W-:Y:S03]  /*60b0*/  UIADD3 UR49, UPT, UPT, UR49, 0x1, URZ ;  /* 0x0000000131317890 */ /* 0x000fe6000fffe0ff */
[----:B------:R-:W-:Y:S01]  /*60c0*/  @P1 LEA R4, R4, UR48, 0x3 ;  /* 0x0000003004041c11 */ /* 0x000fe2000f8e18ff */
[----:B------:R-:W-:Y:S04]  /*60d0*/  UISETP.NE.AND UP0, UPT, UR49, 0x3, UPT ;  /* 0x000000033100788c */ /* 0x000fe8000bf05270 */
[----:B------:R-:W-:Y:S01]  /*60e0*/  @P1 VIADD R4, R4, 0x58 ;  /* 0x0000005804041836 */ /* 0x000fe20000000000 */
[----:B------:R-:W-:Y:S04]  /*60f0*/  USEL UR49, UR49, URZ, UP0 ;  /* 0x000000ff31317287 */ /* 0x000fe80008000000 */
[----:B------:R-:W-:Y:S04]  /*6100*/  @P1 PRMT R0, R0, 0x654, R4 ;  /* 0x0000065400001816 */ /* 0x000fe80000000004 */
[----:B------:R2:W-:Y:S04]  /*6110*/  @P1 SYNCS.ARRIVE.TRANS64.RED.A1T0 RZ, [R0+URZ], RZ ;  /* 0x000000ff00ff19a7 */ /* 0x0005e800081004ff */
.L_x_98:
[----:B------:R-:W3:Y:S01]  /*6120*/  @P1 SYNCS.PHASECHK.TRANS64.TRYWAIT P0, [R2+URZ+0x40], R3 ;  /* 0x00004003020015a7 */ /* 0x000ee200080011ff */
[----:B------:R-:W-:Y:S01]  /*6130*/  BSSY B1, `(.L_x_99) ;  /* 0x0000013000017945 */ /* 0x000fe20003800000 */
[----:B---3--:R-:W-:Y:S03]  /*6140*/  @P1 SEL R47, RZ, 0x1, !P0 ;  /* 0x00000001ff2f1807 */ /* 0x008fe60004000000 */
[----:B------:R-:W-:Y:S05]  /*6150*/  @!P1 BRA `(.L_x_100) ;  /* 0x0000000000409947 */ /* 0x000fea0003800000 */
[----:B------:R-:W-:Y:S01]  /*6160*/  ISETP.NE.AND P1, PT, R76, RZ, PT ;  /* 0x000000ff4c00720c */ /* 0x000fe20003f25270 */
[----:B------:R-:W-:Y:S01]  /*6170*/  BSSY B0, `(.L_x_101) ;  /* 0x0000009000007945 */ /* 0x000fe20003800000 */
[----:B------:R-:W-:Y:S11]  /*6180*/  ISETP.NE.AND P0, PT, R47, RZ, PT ;  /* 0x000000ff2f00720c */ /* 0x000ff60003f05270 */
[----:B------:R-:W-:Y:S05]  /*6190*/  @P1 IMAD R3, R46, 0x800, R64 ;  /* 0x000008002e031824 */ /* 0x000fea00078e0240 */
[----:B------:R-:W-:Y:S05]  /*61a0*/  @P1 LEA R3, R3, UR48, 0x1 ;  /* 0x0000003003031c11 */ /* 0x000fea000f8e08ff */
[----:B-12---:R-:W-:Y:S01]  /*61b0*/  @P1 IMAD.IADD R0, R75, 0x1, R3 ;  /* 0x000000014b001824 */ /* 0x006fe200078e0203 */
[----:B------:R-:W-:Y:S06]  /*61c0*/  @P0 BRA `(.L_x_102) ;  /* 0x00000000000c0947 */ /* 0x000fec0003800000 */
[----:B------:R-:W-:Y:S04]  /*61d0*/  SHF.L.U32 R45, R45, 0x1f, RZ ;  /* 0x0000001f2d2d7819 */ /* 0x000fe800000006ff */
[----:B------:R-:W1:Y:S02]  /*61e0*/  SYNCS.PHASECHK.TRANS64.TRYWAIT P0, [R2+URZ+0x40], R45 ;  /* 0x0000402d020075a7 */ /* 0x000e6400080011ff */
[----:B-1----:R-:W-:Y:S05]  /*61f0*/  @!P0 BRA `(.L_x_103) ;  /* 0x00000014003c8947 */ /* 0x002fea0003800000 */
.L_x_102:
[----:B------:R-:W-:Y:S05]  /*6200*/  BSYNC B0 ;  /* 0x0000000000007941 */ /* 0x000fea0003800000 */
.L_x_101:
[----:B------:R-:W-:Y:S11]  /*6210*/  ISETP.NE.AND P0, PT, R76, RZ, PT ;  /* 0x000000ff4c00720c */ /* 0x000ff60003f05270 */
[----:B------:R-:W-:Y:S02]  /*6220*/  @!UPT UIADD3 URZ, UPT, UPT, URZ, URZ, URZ ;  /* 0x000000fffffff290 */ /* 0x000fe4000fffe0ff */
[----:B------:R-:W-:Y:S05]  /*6230*/  @P0 WARPSYNC.ALL ;  /* 0x0000000000000948 */ /* 0x000fea0003800000 */
[----:B------:R3:W4:Y:S04]  /*6240*/  @P0 LDSM.16.M88.4 R40, [R3+0x200] ;  /* 0x000200000328083b */ /* 0x0007280000000200 */
[----:B------:R3:W2:Y:S02]  /*6250*/  @P0 LDSM.16.M88.4 R48, [R0+0x200] ;  /* 0x000200000030083b */ /* 0x0006a40000000200 */
.L_x_100:
[----:B------:R-:W-:Y:S05]  /*6260*/  BSYNC B1 ;  /* 0x0000000000017941 */ /* 0x000fea0003800000 */
.L_x_99:
[----:B-123--:R-:W-:Y:S05]  /*6270*/  VIADD R0, R34, 0x20 ;  /* 0x0000002022007836 */ /* 0x00efea0000000000 */
[----:B------:R-:W-:Y:S04]  /*6280*/  SHF.R.U32.HI R0, RZ, 0x15, R0 ;  /* 0x00000015ff007819 */ /* 0x000fe80000011600 */
[----:B------:R-:W-:Y:S11]  /*6290*/  LOP3.LUT P0, RZ, R0, 0x3, R65, 0x48, !PT ;  /* 0x0000000300ff7812 */ /* 0x000ff60007804841 */
[----:B------:R-:W-:Y:S02]  /*62a0*/  @!UPT UIADD3 URZ, UPT, UPT, URZ, URZ, URZ ;  /* 0x000000fffffff290 */ /* 0x000fe4000fffe0ff */
[----:B------:R-:W-:Y:S05]  /*62b0*/  @!P0 BRA `(.L_x_104) ;  /* 0x0000000000408947 */ /* 0x000fea0003800000 */
[----:B------:R-:W1:Y:S01]  /*62c0*/  LDCU.64 UR8, c[0x4][0x70] ;  /* 0x01000e00ff0877ac */ /* 0x000e620008000a00 */
[----:B------:R-:W-:Y:S01]  /*62d0*/  MOV R3, 0x0 ;  /* 0x0000000000037802 */ /* 0x000fe20000000f00 */
[----:B------:R-:W-:Y:S02]  /*62e0*/  HFMA2 R12, -RZ, RZ, 0, 5.9604644775390625e-08 ;  /* 0x00000001ff0c7431 */ /* 0x000fe400000001ff */
[----:B------:R-:W-:Y:S02]  /*62f0*/  IMAD.MOV.U32 R8, RZ, RZ, 0x192 ;  /* 0x00000192ff087424 */ /* 0x000fe400078e00ff */
[----:B------:R-:W-:Y:S01]  /*6300*/  IMAD.MOV.U32 R13, RZ, RZ, RZ ;  /* 0x000000ffff0d7224 */ /* 0x000fe200078e00ff */
[----:B------:R-:W2:Y:S01]  /*6310*/  LDCU.64 UR6, c[0x4][0x78] ;  /* 0x01000f00ff0677ac */ /* 0x000ea20008000a00 */
[----:B------:R-:W3:Y:S01]  /*6320*/  LDC.64 R2, c[0x4][R3] ;  /* 0x0100000003027b82 */ /* 0x000ee20000000a00 */
[----:B------:R-:W5:Y:S01]  /*6330*/  LDCU.64 UR4, c[0x4][0x10] ;  /* 0x01000200ff0477ac */ /* 0x000f620008000a00 */
[----:B-1----:R-:W-:Y:S01]  /*6340*/  MOV R5, UR9 ;  /* 0x0000000900057c02 */ /* 0x002fe20008000f00 */
[----:B------:R-:W-:Y:S01]  /*6350*/  IMAD.U32 R4, RZ, RZ, UR8 ;  /* 0x00000008ff047e24 */ /* 0x000fe2000f8e00ff */
[----:B--2---:R-:W-:Y:S01]  /*6360*/  MOV R7, UR7 ;  /* 0x0000000700077c02 */ /* 0x004fe20008000f00 */
[----:B------:R-:W-:Y:S01]  /*6370*/  IMAD.U32 R6, RZ, RZ, UR6 ;  /* 0x00000006ff067e24 */ /* 0x000fe2000f8e00ff */
[----:B-----5:R-:W-:Y:S01]  /*6380*/  MOV R11, UR5 ;  /* 0x00000005000b7c02 */ /* 0x020fe20008000f00 */
[----:B------:R-:W-:Y:S02]  /*6390*/  IMAD.U32 R10, RZ, RZ, UR4 ;  /* 0x00000004ff0a7e24 */ /* 0x000fe4000f8e00ff */
[----:B------:R-:W-:Y:S07]  /*63a0*/  LEPC R20, `(.L_x_104) ;  /* 0x000000001014794e */ /* 0x000fee0000000000 */
[----:B---34-:R-:W-:Y:S05]  /*63b0*/  CALL.ABS.NOINC R2 ;  /* 0x0000000002007343 */ /* 0x018fea0003c00000 */
.L_x_104:
[----:B------:R-:W-:Y:S01]  /*63c0*/  ISETP.NE.AND P0, PT, R70, RZ, PT ;  /* 0x000000ff4600720c */ /* 0x000fe20003f05270 */
[----:B------:R-:W-:Y:S05]  /*63d0*/  WARPSYNC.ALL ;  /* 0x0000000000007948 */ /* 0x000fea0003800000 */
[----:B------:R-:W-:Y:S01]  /*63e0*/  R2UR UR4, R34 ;  /* 0x00000000220472ca */ /* 0x000fe200000e0000 */
[----:B------:R-:W-:Y:S01]  /*63f0*/  BSSY.RECONVERGENT B0, `(.L_x_105) ;  /* 0x0000056000007945 */ /* 0x000fe20003800200 */
[C---:B----4-:R-:W-:Y:S02]  /*6400*/  SHF.L.U32 R20, R40.reuse, 0x10, RZ ;  /* 0x0000001028147819 */ /* 0x050fe400000006ff */
[----:B------:R-:W-:Y:S02]  /*6410*/  LOP3.LUT R21, R40, 0xffff0000, RZ, 0xc0, !PT ;  /* 0xffff000028157812 */ /* 0x000fe400078ec0ff */
[C---:B------:R-:W-:Y:S02]  /*6420*/  SHF.L.U32 R34, R41.reuse, 0x10, RZ ;  /* 0x0000001029227819 */ /* 0x040fe400000006ff */
[----:B------:R-:W-:Y:S02]  /*6430*/  R2UR UR5, R44 ;  /* 0x000000002c0572ca */ /* 0x000fe400000e0000 */
[----:B------:R-:W-:Y:S02]  /*6440*/  LOP3.LUT R36, R41, 0xffff0000, RZ, 0xc0, !PT ;  /* 0xffff000029247812 */ /* 0x000fe400078ec0ff */
[C---:B------:R-:W-:Y:S01]  /*6450*/  SHF.L.U32 R37, R42.reuse, 0x10, RZ ;  /* 0x000000102a257819 */ /* 0x040fe200000006ff */
[----:B------:R-:W1:Y:S01]  /*6460*/  LDTM.16dp256bit.x4 R4, tmem[UR4+0x20] ;  /* 0x00002004000479ee */ /* 0x000e620008120000 */
[----:B------:R-:W-:Y:S01]  /*6470*/  LOP3.LUT R38, R42, 0xffff0000, RZ, 0xc0, !PT ;  /* 0xffff00002a267812 */ /* 0x000fe200078ec0ff */
[----:B------:R-:W-:Y:S01]  /*6480*/  NOP ;  /* 0x0000000000007918 */ /* 0x000fe20000000000 */
[C---:B------:R-:W-:Y:S02]  /*6490*/  SHF.L.U32 R39, R43.reuse, 0x10, RZ ;  /* 0x000000102b277819 */ /* 0x040fe400000006ff */
[----:B------:R-:W-:Y:S02]  /*64a0*/  LOP3.LUT R40, R43, 0xffff0000, RZ, 0xc0, !PT ;  /* 0xffff00002b287812 */ /* 0x000fe400078ec0ff */
[C---:B------:R-:W-:Y:S01]  /*64b0*/  SHF.L.U32 R41, R48.reuse, 0x10, RZ ;  /* 0x0000001030297819 */ /* 0x040fe200000006ff */
[----:B------:R-:W-:Y:S01]  /*64c0*/  UIADD3 UR5, UPT, UPT, UR5, 0xc0, URZ ;  /* 0x000000c005057890 */ /* 0x000fe2000fffe0ff */
[----:B------:R-:W-:Y:S02]  /*64d0*/  LOP3.LUT R42, R48, 0xffff0000, RZ, 0xc0, !PT ;  /* 0xffff0000302a7812 */ /* 0x000fe400078ec0ff */
[C---:B------:R-:W-:Y:S01]  /*64e0*/  SHF.L.U32 R43, R49.reuse, 0x10, RZ ;  /* 0x00000010312b7819 */ /* 0x040fe200000006ff */
[----:B------:R-:W-:Y:S01]  /*64f0*/  UPRMT UR5, UR37, 0x654, UR5 ;  /* 0x0000065425057896 */ /* 0x000fe20008000005 */
[----:B------:R-:W-:Y:S02]  /*6500*/  LOP3.LUT R44, R49, 0xffff0000, RZ, 0xc0, !PT ;  /* 0xffff0000312c7812 */ /* 0x000fe400078ec0ff */
[C---:B------:R-:W-:Y:S02]  /*6510*/  SHF.L.U32 R45, R50.reuse, 0x10, RZ ;  /* 0x00000010322d7819 */ /* 0x040fe400000006ff */
[----:B------:R-:W-:Y:S02]  /*6520*/  LOP3.LUT R46, R50, 0xffff0000, RZ, 0xc0, !PT ;  /* 0xffff0000322e7812 */ /* 0x000fe400078ec0ff */
[C---:B------:R-:W-:Y:S02]  /*6530*/  SHF.L.U32 R47, R51.reuse, 0x10, RZ ;  /* 0x00000010332f7819 */ /* 0x040fe400000006ff */
[----:B-1----:R-:W-:Y:S01]  /*6540*/  SYNCS.ARRIVE.TRANS64.RED.A1T0 RZ, [UR5], RZ ;  /* 0x000000ffffff79a7 */ /* 0x002fe20008100405 */
[----:B------:R-:W-:Y:S01]  /*6550*/  LOP3.LUT R48, R51, 0xffff0000, RZ, 0xc0, !PT ;  /* 0xffff000033307812 */ /* 0x000fe200078ec0ff */
[C---:B------:R-:W-:Y:S01]  /*6560*/  FMUL R4, R33.reuse, R4 ;  /* 0x0000000421047220 */ /* 0x040fe20000400000 */
[C---:B------:R-:W-:Y:S01]  /*6570*/  FMUL R5, R33.reuse, R5 ;  /* 0x0000000521057220 */ /* 0x040fe20000400000 */
[C---:B------:R-:W-:Y:S01]  /*6580*/  FMUL R6, R33.reuse, R6 ;  /* 0x0000000621067220 */ /* 0x040fe20000400000 */
[----:B------:R-:W-:Y:S01]  /*6590*/  FMUL R7, R33, R7 ;  /* 0x0000000721077220 */ /* 0x000fe20000400000 */
[C---:B------:R-:W-:Y:S01]  /*65a0*/  FFMA R4, R35.reuse, R20, R4 ;  /* 0x0000001423047223 */ /* 0x040fe20000000004 */
[C---:B------:R-:W-:Y:S01]  /*65b0*/  FFMA R5, R35.reuse, R21, R5 ;  /* 0x0000001523057223 */ /* 0x040fe20000000005 */
[C---:B------:R-:W-:Y:S01]  /*65c0*/  FFMA R6, R35.reuse, R34, R6 ;  /* 0x0000002223067223 */ /* 0x040fe20000000006 */
[----:B------:R-:W-:Y:S01]  /*65d0*/  FFMA R7, R35, R36, R7 ;  /* 0x0000002423077223 */ /* 0x000fe20000000007 */
[C---:B------:R-:W-:Y:S01]  /*65e0*/  FMUL R8, R33.reuse, R8 ;  /* 0x0000000821087220 */ /* 0x040fe20000400000 */
[----:B------:R-:W-:Y:S01]  /*65f0*/  FMUL R9, R33, R9 ;  /* 0x0000000921097220 */ /* 0x000fe20000400000 */
[----:B------:R-:W-:Y:S01]  /*6600*/  F2FP.BF16.F32.PACK_AB R4, R5, R4 ;  /* 0x000000040504723e */ /* 0x000fe200000010ff */
[----:B------:R-:W-:Y:S01]  /*6610*/  FMUL R10, R33, R10 ;  /* 0x0000000a210a7220 */ /* 0x000fe20000400000 */
[----:B------:R-:W-:Y:S01]  /*6620*/  F2FP.BF16.F32.PACK_AB R5, R7, R6 ;  /* 0x000000060705723e */ /* 0x000fe200000010ff */
[C---:B------:R-:W-:Y:S01]  /*6630*/  FFMA R8, R35.reuse, R37, R8 ;  /* 0x0000002523087223 */ /* 0x040fe20000000008 */
[----:B------:R-:W-:Y:S01]  /*6640*/  FFMA R9, R35, R38, R9 ;  /* 0x0000002623097223 */ /* 0x000fe20000000009 */
[C---:B------:R-:W-:Y:S01]  /*6650*/  FMUL R11, R33.reuse, R11 ;  /* 0x0000000b210b7220 */ /* 0x040fe20000400000 */
[C---:B------:R-:W-:Y:S01]  /*6660*/  FMUL R0, R33.reuse, R12 ;  /* 0x0000000c21007220 */ /* 0x040fe20000400000 */
[----:B------:R-:W-:Y:S01]  /*6670*/  FMUL R2, R33, R13 ;  /* 0x0000000d21027220 */ /* 0x000fe20000400000 */
[----:B------:R-:W-:Y:S01]  /*6680*/  FFMA R10, R35, R39, R10 ;  /* 0x00000027230a7223 */ /* 0x000fe2000000000a */
[----:B------:R-:W-:Y:S01]  /*6690*/  FMUL R3, R33, R14 ;  /* 0x0000000e21037220 */ /* 0x000fe20000400000 */
[----:B------:R-:W-:Y:S01]  /*66a0*/  F2FP.BF16.F32.PACK_AB R6, R9, R8 ;  /* 0x000000080906723e */ /* 0x000fe200000010ff */
[----:B------:R-:W-:Y:S01]  /*66b0*/  FFMA R11, R35, R40, R11 ;  /* 0x00000028230b7223 */ /* 0x000fe2000000000b */
[C---:B------:R-:W-:Y:S01]  /*66c0*/  FMUL R15, R33.reuse, R15 ;  /* 0x0000000f210f7220 */ /* 0x040fe20000400000 */
[----:B------:R-:W-:Y:S01]  /*66d0*/  FMUL R12, R33, R16 ;  /* 0x00000010210c7220 */ /* 0x000fe20000400000 */
[----:B------:R-:W-:Y:S01]  /*66e0*/  FFMA R0, R35, R41, R0 ;  /* 0x0000002923007223 */ /* 0x000fe20000000000 */
[----:B------:R-:W-:Y:S01]  /*66f0*/  MOV R8, UR43 ;  /* 0x0000002b00087c02 */ /* 0x000fe20008000f00 */
[----:B------:R-:W-:Y:S01]  /*6700*/  FMUL R13, R33, R17 ;  /* 0x00000011210d7220 */ /* 0x000fe20000400000 */
[----:B------:R-:W-:Y:S01]  /*6710*/  FFMA R2, R35, R42, R2 ;  /* 0x0000002a23027223 */ /* 0x000fe20000000002 */
[----:B------:R-:W-:Y:S01]  /*6720*/  FMUL R14, R33, R18 ;  /* 0x00000012210e7220 */ /* 0x000fe20000400000 */
[C---:B------:R-:W-:Y:S01]  /*6730*/  FFMA R3, R35.reuse, R43, R3 ;  /* 0x0000002b23037223 */ /* 0x040fe20000000003 */
[----:B------:R-:W-:Y:S01]  /*6740*/  FFMA R15, R35, R44, R15 ;  /* 0x0000002c230f7223 */ /* 0x000fe2000000000f */
[----:B------:R-:W-:Y:S01]  /*6750*/  FMUL R19, R33, R19 ;  /* 0x0000001321137220 */ /* 0x000fe20000400000 */
[C---:B------:R-:W-:Y:S01]  /*6760*/  FFMA R12, R35.reuse, R45, R12 ;  /* 0x0000002d230c7223 */ /* 0x040fe2000000000c */
[----:B------:R-:W-:Y:S01]  /*6770*/  LEA R8, R8, R64, 0xb ;  /* 0x0000004008087211 */ /* 0x000fe200078e58ff */
        /* <DEDUP_REMOVED lines=22> */
[----:B------:R-:W-:Y:S02]  /*68e0*/  UIADD3 UR5, UPT, UPT, UR41, 0x20, URZ ;  /* 0x0000002029057890 */ /* 0x000fe4000fffe0ff */
[----:B------:R-:W-:Y:S02]  /*68f0*/  UIADD3 UR4, UPT, UPT, UR10, 0x200, URZ ;  /* 0x000002000a047890 */ /* 0x000fe4000fffe0ff */
[----:B------:R-:W-:Y:S01]  /*6900*/  UIADD3.X UR9, UPT, UPT, URZ, UR55, URZ, UP0, !UPT ;  /* 0x00000037ff097290 */ /* 0x000fe200087fe4ff */
[----:B------:R-:W-:Y:S01]  /*6910*/  UMOV UR6, UR42 ;  /* 0x0000002a00067c82 */ /* 0x000fe20008000000 */
[----:B------:R-:W-:Y:S07]  /*6920*/  UMOV UR7, UR36 ;  /* 0x0000002400077c82 */ /* 0x000fee0008000000 */
[----:B------:R2:W-:Y:S02]  /*6930*/  UTMASTG.3D [UR4], [UR8] ;  /* 0x00000004080073b5 */ /* 0x0005e40008010000 */
[----:B--2---:R0:W-:Y:S02]  /*6940*/  UTMACMDFLUSH ;  /* 0x00000000000079b7 */ /* 0x0041e40000000000 */
.L_x_106:
[----:B------:R-:W-:Y:S05]  /*6950*/  BSYNC.RECONVERGENT B0 ;  /* 0x0000000000007941 */ /* 0x000fea0003800200 */
.L_x_105:
[----:B------:R-:W-:Y:S01]  /*6960*/  UIADD3 UR43, UPT, UPT, UR43, 0x1, URZ ;  /* 0x000000012b2b7890 */ /* 0x000fe2000fffe0ff */
[----:B------:R-:W-:Y:S03]  /*6970*/  BSSY.RECONVERGENT B0, `(.L_x_107) ;  /* 0x0000008000007945 */ /* 0x000fe60003800200 */
[----:B------:R-:W-:Y:S04]  /*6980*/  UISETP.NE.AND UP0, UPT, UR43, 0x3, UPT ;  /* 0x000000032b00788c */ /* 0x000fe8000bf05270 */
[----:B------:R-:W-:Y:S02]  /*6990*/  UISETP.EQ.XOR UP1, UPT, UR40, 0x3, !UP0 ;  /* 0x000000032800788c */ /* 0x000fe4000c722a70 */
[----:B------:R-:W-:Y:S02]  /*69a0*/  USEL UR56, UR43, URZ, UP0 ;  /* 0x000000ff2b387287 */ /* 0x000fe40008000000 */
[----:B------:R-:W-:Y:S04]  /*69b0*/  USEL UR4, URZ, 0x1, !UP1 ;  /* 0x00000001ff047887 */ /* 0x000fe8000c800000 */
[----:B------:R-:W-:Y:S01]  /*69c0*/  ULOP3.LUT UR51, UR51, UR4, URZ, 0x3c, !UPT ;  /* 0x0000000433337292 */ /* 0x000fe2000f8e3cff */
[----:B------:R-:W-:Y:S11]  /*69d0*/  @P0 BRA `(.L_x_108) ;  /* 0x0000000000040947 */ /* 0x000ff60003800000 */
[----:B------:R-:W-:Y:S04]  /*69e0*/  DEPBAR.LE SB0, 0x1 ;  /* 0x000080400000791a */ /* 0x000fe80000000000 */
.L_x_108:
[----:B------:R-:W-:Y:S05]  /*69f0*/  BSYNC.RECONVERGENT B0 ;  /* 0x0000000000007941 */ /* 0x000fea0003800200 */
.L_x_107:
[----:B------:R-:W-:Y:S01]  /*6a00*/  BAR.SYNC.DEFER_BLOCKING 0x1, 0x80 ;  /* 0x0042000000007b1d */ /* 0x000fe20000010000 */
[----:B------:R-:W-:Y:S01]  /*6a10*/  UISETP.NE.AND UP0, UPT, UR50, -0x2, UPT ;  /* 0xfffffffe3200788c */ /* 0x000fe2000bf05270 */
[----:B------:R-:W-:Y:S08]  /*6a20*/  IADD3 R31, PT, PT, R31, 0x1, RZ ;  /* 0x000000011f1f7810 */ /* 0x000ff00007ffe0ff */
[----:B------:R-:W-:Y:S05]  /*6a30*/  BRA.U !UP0, `(.L_x_109) ;  /* 0x0000000108287547 */ /* 0x000fea000b800000 */
[----:B------:R-:W-:Y:S01]  /*6a40*/  ISETP.NE.AND P0, PT, R74, RZ, PT ;  /* 0x000000ff4a00720c */ /* 0x000fe20003f05270 */
[----:B------:R-:W-:Y:S01]  /*6a50*/  IMAD.U32 R2, RZ, RZ, UR49 ;  /* 0x00000031ff027e24 */ /* 0x000fe2000f8e00ff */
[----:B------:R-:W-:Y:S01]  /*6a60*/  UIADD3 UR49, UPT, UPT, UR49, 0x1, URZ ;  /* 0x0000000131317890 */ /* 0x000fe2000fffe0ff */
[----:B------:R-:W-:Y:S03]  /*6a70*/  IMAD.U32 R0, RZ, RZ, UR37 ;  /* 0x00000025ff007e24 */ /* 0x000fe6000f8e00ff */
[----:B------:R-:W-:Y:S04]  /*6a80*/  UISETP.NE.AND UP0, UPT, UR49, 0x3, UPT ;  /* 0x000000033100788c */ /* 0x000fe8000bf05270 */
[----:B------:R-:W-:Y:S03]  /*6a90*/  USEL UR49, UR49, URZ, UP0 ;  /* 0x000000ff31317287 */ /* 0x000fe60008000000 */
[----:B------:R-:W-:Y:S05]  /*6aa0*/  @P0 LEA R2, R2, UR48, 0x3 ;  /* 0x0000003002020c11 */ /* 0x000fea000f8e18ff */
[----:B------:R-:W-:Y:S05]  /*6ab0*/  @P0 VIADD R2, R2, 0x58 ;  /* 0x0000005802020836 */ /* 0x000fea0000000000 */
[----:B------:R-:W-:Y:S04]  /*6ac0*/  @P0 PRMT R0, R0, 0x654, R2 ;  /* 0x0000065400000816 */ /* 0x000fe80000000002 */
[----:B------:R2:W-:Y:S03]  /*6ad0*/  @P0 SYNCS.ARRIVE.TRANS64.RED.A1T0 RZ, [R0+URZ], RZ ;  /* 0x000000ff00ff09a7 */ /* 0x0005e600081004ff */
.L_x_109:
[----:B------:R-:W-:Y:S01]  /*6ae0*/  ISETP.NE.AND P2, PT, R71, RZ, PT ;  /* 0x000000ff4700720c */ /* 0x000fe20003f45270 */
[----:B------:R-:W-:Y:S01]  /*6af0*/  UIADD3 UR50, UPT, UPT, UR50, 0x2, URZ ;  /* 0x0000000232327890 */ /* 0x000fe2000fffe0ff */
[----:B------:R-:W-:Y:S01]  /*6b00*/  ISETP.NE.AND P0, PT, R73, 0x2, PT ;  /* 0x000000024900780c */ /* 0x000fe20003f05270 */
[----:B------:R-:W-:Y:S01]  /*6b10*/  IMAD.IADD R20, R29, 0x1, R58 ;  /* 0x000000011d147824 */ /* 0x000fe200078e023a */
[----:B------:R-:W-:Y:S01]  /*6b20*/  ISETP.NE.AND P1, PT, R31, 0x4, PT ;  /* 0x000000041f00780c */ /* 0x000fe20003f25270 */
[----:B------:R-:W-:Y:S01]  /*6b30*/  IMAD.IADD R21, R30, 0x1, R59 ;  /* 0x000000011e157824 */ /* 0x000fe200078e023b */
[----:B------:R-:W-:Y:S02]  /*6b40*/  SEL R2, RZ, 0x1, P0 ;  /* 0x00000001ff027807 */ /* 0x000fe40000000000 */
[----:B--2---:R-:W-:Y:S02]  /*6b50*/  SEL R0, RZ, 0x1, P1 ;  /* 0x00000001ff007807 */ /* 0x004fe40000800000 */
[----:B------:R-:W-:Y:S02]  /*6b60*/  LOP3.LUT R67, R67, R2, RZ, 0x3c, !PT ;  /* 0x0000000243437212 */ /* 0x000fe400078e3cff */
[----:B------:R-:W-:Y:S02]  /*6b70*/  LOP3.LUT R68, R68, R0, RZ, 0x3c, !PT ;  /* 0x0000000044447212 */ /* 0x000fe400078e3cff */
[----:B------:R-:W-:Y:S02]  /*6b80*/  @P2 R2UR UR36, R66 ;  /* 0x00000000422422ca */ /* 0x000fe400000e0000 */
[----:B------:R-:W-:Y:S02]  /*6b90*/  SEL R73, R73, RZ, P0 ;  /* 0x000000ff49497207 */ /* 0x000fe40000000000 */
[----:B------:R-:W-:Y:S01]  /*6ba0*/  SEL R31, R31, RZ, P1 ;  /* 0x000000ff1f1f7207 */ /* 0x000fe20000800000 */
[----:B------:R-:W-:Y:S10]  /*6bb0*/  @P2 BRA `(.L_x_110) ;  /* 0xffffffdc00e02947 */ /* 0x000ff4000383ffff */
[----:B------:R-:W-:-:S09]  /*6bc0*/  UISETP.NE.AND UP0, UPT, UR53, URZ, UPT ;  /* 0x000000ff3500728c */ /* 0x000fd2000bf05270 */
[----:B------:R-:W-:Y:S05]  /*6bd0*/  BRA.U !UP0, `(.L_x_111) ;  /* 0x0000000108487547 */ /* 0x000fea000b800000 */
[----:B------:R-:W2:Y:S02]  /*6be0*/  LDCU.64 UR4, c[0x0][0x890] ;  /* 0x00011200ff0477ac */ /* 0x000ea40008000a00 */
[----:B--2---:R-:W-:-:S04]  /*6bf0*/  UISETP.NE.U32.AND UP0, UPT, UR4, URZ, UPT ;  /* 0x000000ff0400728c */ /* 0x004fc8000bf05070 */
[----:B------:R-:W-:-:S09]  /*6c00*/  UISETP.NE.AND.EX UP0, UPT, UR5, URZ, UPT, UP0 ;  /* 0x000000ff0500728c */ /* 0x000fd2000bf05300 */
[----:B------:R-:W-:Y:S05]  /*6c10*/  BRA.U UP0, `(.L_x_112) ;  /* 0x00000001000c7547 */ /* 0x000fea000b800000 */
[----:B------:R-:W-:-:S13]  /*6c20*/  FSETP.NEU.AND P0, PT, R35, RZ, PT ;  /* 0x000000ff2300720b */ /* 0x000fda0003f0d000 */
[----:B------:R-:W-:Y:S05]  /*6c30*/  @!P0 EXIT ;  /* 0x000000000000894d */ /* 0x000fea0003800000 */
[----:B------:R-:W-:Y:S05]  /*6c40*/  BRA `(.L_x_111) ;  /* 0x00000000002c7947 */ /* 0x000fea0003800000 */
.L_x_112:
[----:B------:R-:W-:Y:S01]  /*6c50*/  ISETP.NE.AND P0, PT, R72, RZ, PT ;  /* 0x000000ff4800720c */ /* 0x000fe20003f05270 */
[----:B------:R-:W-:-:S12]  /*6c60*/  BSSY.RECONVERGENT B0, `(.L_x_111) ;  /* 0x0000009000007945 */ /* 0x000fd80003800200 */
[----:B------:R-:W-:Y:S05]  /*6c70*/  @P0 BRA `(.L_x_113) ;  /* 0x0000000000140947 */ /* 0x000fea0003800000 */
[----:B------:R-:W2:Y:S02]  /*6c80*/  LDCU.64 UR4, c[0x0][0x888] ;  /* 0x00011100ff0477ac */ /* 0x000ea40008000a00 */
[----:B--2---:R-:W-:-:S04]  /*6c90*/  ISETP.NE.U32.AND P0, PT, RZ, UR4, PT ;  /* 0x00000004ff007c0c */ /* 0x004fc8000bf05070 */
[----:B------:R-:W-:-:S13]  /*6ca0*/  ISETP.NE.AND.EX P0, PT, RZ, UR5, PT, P0 ;  /* 0x00000005ff007c0c */ /* 0x000fda000bf05300 */
[----:B------:R-:W-:Y:S05]  /*6cb0*/  @!P0 EXIT ;  /* 0x000000000000894d */ /* 0x000fea0003800000 */
[----:B------:R-:W-:Y:S05]  /*6cc0*/  BRA `(.L_x_114) ;  /* 0x0000000000087947 */ /* 0x000fea0003800000 */
.L_x_113:
[----:B------:R-:W-:-:S13]  /*6cd0*/  FSETP.NEU.AND P0, PT, R35, RZ, PT ;  /* 0x000000ff2300720b */ /* 0x000fda0003f0d000 */
[----:B------:R-:W-:Y:S05]  /*6ce0*/  @!P0 EXIT ;  /* 0x000000000000894d */ /* 0x000fea0003800000 */
.L_x_114:
[----:B------:R-:W-:Y:S05]  /*6cf0*/  BSYNC.RECONVERGENT B0 ;  /* 0x0000000000007941 */ /* 0x000fea0003800200 */
.L_x_111:
[----:B------:R-:W-:Y:S01]  /*6d00*/  ULEA UR4, UR49, UR48, 0x3 ;  /* 0x0000003031047291 */ /* 0x000fe2000f8e18ff */
[----:B------:R-:W-:-:S04]  /*6d10*/  DEPBAR.LE SB0, 0x0 ;  /* 0x000080000000791a */ /* 0x000fc80000000000 */
[----:B------:R-:W-:-:S04]  /*6d20*/  UIADD3 UR4, UPT, UPT, UR4, 0x58, URZ ;  /* 0x0000005804047890 */ /* 0x000fc8000fffe0ff */
[----:B------:R-:W-:-:S09]  /*6d30*/  UPRMT UR4, UR37, 0x654, UR4 ;  /* 0x0000065425047896 */ /* 0x000fd20008000004 */
[----:B------:R-:W-:Y:S01]  /*6d40*/  SYNCS.ARRIVE.TRANS64.RED.A1T0 RZ, [UR4], RZ ;  /* 0x000000ffffff79a7 */ /* 0x000fe20008100404 */
[----:B------:R-:W-:Y:S05]  /*6d50*/  EXIT ;  /* 0x000000000000794d */ /* 0x000fea0003800000 */
.L_x_19:
[----:B--2---:R2:W1:Y:S02]  /*6d60*/  SYNCS.PHASECHK.TRANS64.TRYWAIT P0, [R2+URZ+0xf0], R3 ;  /* 0x0000f003020075a7 */ /* 0x00446400080011ff */
[----:B-1----:R-:W-:Y:S05]  /*6d70*/  @!P0 NANOSLEEP.SYNCS 0x989680 ;  /* 0x009896800000895d */ /* 0x002fea0003900000 */
[----:B------:R-:W1:Y:S02]  /*6d80*/  @!P0 SYNCS.PHASECHK.TRANS64 P0, [R2+URZ+0xf0], R3 ;  /* 0x0000f003020085a7 */ /* 0x000e6400080010ff */
[----:B-1----:R-:W-:Y:S05]  /*6d90*/  @!P0 BRA `(.L_x_19) ;  /* 0xfffffffc00f08947 */ /* 0x002fea000383ffff */
[----:B------:R-:W-:Y:S05]  /*6da0*/  BRA `(.L_x_115) ;  /* 0xffffffa800047947 */ /* 0x000fea000383ffff */
.L_x_22:
[----:B-1----:R-:W-:-:S07]  /*6db0*/  MOV R2, UR33 ;  /* 0x0000002100027c02 */ /* 0x002fce0008000f00 */
.L_x_116:
[----:B-1----:R1:W2:Y:S02]  /*6dc0*/  SYNCS.PHASECHK.TRANS64.TRYWAIT P0, [R2+URZ+0x20], R4 ;  /* 0x00002004020075a7 */ /* 0x0022a400080011ff */
[----:B--2---:R-:W-:Y:S05]  /*6dd0*/  @!P0 NANOSLEEP.SYNCS 0x989680 ;  /* 0x009896800000895d */ /* 0x004fea0003900000 */
[----:B------:R-:W2:Y:S02]  /*6de0*/  @!P0 SYNCS.PHASECHK.TRANS64 P0, [R2+URZ+0x20], R4 ;  /* 0x00002004020085a7 */ /* 0x000ea400080010ff */
[----:B--2---:R-:W-:Y:S05]  /*6df0*/  @!P0 BRA `(.L_x_116) ;  /* 0xfffffffc00f08947 */ /* 0x004fea000383ffff */
[----:B------:R-:W-:Y:S05]  /*6e00*/  BRA `(.L_x_21) ;  /* 0xffffffa800547947 */ /* 0x000fea000383ffff */
.L_x_28:
[----:B-1----:R-:W-:-:S07]  /*6e10*/  MOV R2, UR17 ;  /* 0x0000001100027c02 */ /* 0x002fce0008000f00 */
.L_x_117:
[----:B-1----:R1:W2:Y:S02]  /*6e20*/  SYNCS.PHASECHK.TRANS64.TRYWAIT P0, [R2+URZ+0x20], R4 ;  /* 0x00002004020075a7 */ /* 0x0022a400080011ff */
[----:B--2---:R-:W-:Y:S05]  /*6e30*/  @!P0 NANOSLEEP.SYNCS 0x989680 ;  /* 0x009896800000895d */ /* 0x004fea0003900000 */
[----:B------:R-:W2:Y:S02]  /*6e40*/  @!P0 SYNCS.PHASECHK.TRANS64 P0, [R2+URZ+0x20], R4 ;  /* 0x00002004020085a7 */ /* 0x000ea400080010ff */
[----:B--2---:R-:W-:Y:S05]  /*6e50*/  @!P0 BRA `(.L_x_117) ;  /* 0xfffffffc00f08947 */ /* 0x004fea000383ffff */
[----:B------:R-:W-:Y:S05]  /*6e60*/  BRA `(.L_x_27) ;  /* 0xffffffa800f87947 */ /* 0x000fea000383ffff */
.L_x_32:
[----:B-1----:R1:W2:Y:S02]  /*6e70*/  SYNCS.PHASECHK.TRANS64.TRYWAIT P0, [R2+URZ+0x80], R3 ;  /* 0x00008003020075a7 */ /* 0x0022a400080011ff */
[----:B--2---:R-:W-:Y:S05]  /*6e80*/  @!P0 NANOSLEEP.SYNCS 0x989680 ;  /* 0x009896800000895d */ /* 0x004fea0003900000 */
[----:B------:R-:W2:Y:S02]  /*6e90*/  @!P0 SYNCS.PHASECHK.TRANS64 P0, [R2+URZ+0x80], R3 ;  /* 0x00008003020085a7 */ /* 0x000ea400080010ff */
[----:B--2---:R-:W-:Y:S05]  /*6ea0*/  @!P0 BRA `(.L_x_32) ;  /* 0xfffffffc00f08947 */ /* 0x004fea000383ffff */
[----:B------:R-:W-:Y:S05]  /*6eb0*/  BRA `(.L_x_118) ;  /* 0xffffffac00847947 */ /* 0x000fea000383ffff */
.L_x_36:
[----:B----4-:R-:W-:-:S07]  /*6ec0*/  MOV R0, UR5 ;  /* 0x0000000500007c02 */ /* 0x010fce0008000f00 */
.L_x_119:
[----:B-1----:R1:W2:Y:S02]  /*6ed0*/  SYNCS.PHASECHK.TRANS64.TRYWAIT P0, [R0+URZ], R2 ;  /* 0x00000002000075a7 */ /* 0x0022a400080011ff */
[----:B--2---:R-:W-:Y:S05]  /*6ee0*/  @!P0 NANOSLEEP.SYNCS 0x989680 ;  /* 0x009896800000895d */ /* 0x004fea0003900000 */
[----:B------:R-:W2:Y:S02]  /*6ef0*/  @!P0 SYNCS.PHASECHK.TRANS64 P0, [R0+URZ], R2 ;  /* 0x00000002000085a7 */ /* 0x000ea400080010ff */
[----:B--2---:R-:W-:Y:S05]  /*6f00*/  @!P0 BRA `(.L_x_119) ;  /* 0xfffffffc00f08947 */ /* 0x004fea000383ffff */
[----:B------:R-:W-:Y:S05]  /*6f10*/  BRA `(.L_x_120) ;  /* 0xffffffb000f47947 */ /* 0x000fea000383ffff */
.L_x_37:
[----:B----4-:R-:W-:-:S07]  /*6f20*/  MOV R0, UR5 ;  /* 0x0000000500007c02 */ /* 0x010fce0008000f00 */
.L_x_121:
[----:B-1----:R1:W2:Y:S02]  /*6f30*/  SYNCS.PHASECHK.TRANS64.TRYWAIT P0, [R0+URZ], R3 ;  /* 0x00000003000075a7 */ /* 0x0022a400080011ff */
[----:B--2---:R-:W-:Y:S05]  /*6f40*/  @!P0 NANOSLEEP.SYNCS 0x989680 ;  /* 0x009896800000895d */ /* 0x004fea0003900000 */
[----:B------:R-:W2:Y:S02]  /*6f50*/  @!P0 SYNCS.PHASECHK.TRANS64 P0, [R0+URZ], R3 ;  /* 0x00000003000085a7 */ /* 0x000ea400080010ff */
[----:B--2---:R-:W-:Y:S05]  /*6f60*/  @!P0 BRA `(.L_x_121) ;  /* 0xfffffffc00f08947 */ /* 0x004fea000383ffff */
[----:B------:R-:W-:Y:S05]  /*6f70*/  BRA `(.L_x_122) ;  /* 0xffffffb400007947 */ /* 0x000fea000383ffff */
.L_x_38:
[----:B----4-:R-:W-:-:S07]  /*6f80*/  MOV R0, UR5 ;  /* 0x0000000500007c02 */ /* 0x010fce0008000f00 */
.L_x_123:
[----:B-1----:R1:W2:Y:S02]  /*6f90*/  SYNCS.PHASECHK.TRANS64.TRYWAIT P0, [R0+URZ], R3 ;  /* 0x00000003000075a7 */ /* 0x0022a400080011ff */
[----:B--2---:R-:W-:Y:S05]  /*6fa0*/  @!P0 NANOSLEEP.SYNCS 0x989680 ;  /* 0x009896800000895d */ /* 0x004fea0003900000 */
[----:B------:R-:W2:Y:S02]  /*6fb0*/  @!P0 SYNCS.PHASECHK.TRANS64 P0, [R0+URZ], R3 ;  /* 0x00000003000085a7 */ /* 0x000ea400080010ff */
[----:B--2---:R-:W-:Y:S05]  /*6fc0*/  @!P0 BRA `(.L_x_123) ;  /* 0xfffffffc00f08947 */ /* 0x004fea000383ffff */
[----:B------:R-:W-:Y:S05]  /*6fd0*/  BRA `(.L_x_124) ;  /* 0xffffffb4000c7947 */ /* 0x000fea000383ffff */
.L_x_41:
[----:B-1----:R1:W2:Y:S02]  /*6fe0*/  SYNCS.PHASECHK.TRANS64.TRYWAIT P0, [R0+URZ+0xe0], R4 ;  /* 0x0000e004000075a7 */ /* 0x0022a400080011ff */
[----:B--2---:R-:W-:Y:S05]  /*6ff0*/  @!P0 NANOSLEEP.SYNCS 0x989680 ;  /* 0x009896800000895d */ /* 0x004fea0003900000 */
[----:B------:R-:W2:Y:S02]  /*7000*/  @!P0 SYNCS.PHASECHK.TRANS64 P0, [R0+URZ+0xe0], R4 ;  /* 0x0000e004000085a7 */ /* 0x000ea400080010ff */
[----:B--2---:R-:W-:Y:S05]  /*7010*/  @!P0 BRA `(.L_x_41) ;  /* 0xfffffffc00f08947 */ /* 0x004fea000383ffff */
[----:B------:R-:W-:Y:S05]  /*7020*/  BRA `(.L_x_125) ;  /* 0xffffffb400687947 */ /* 0x000fea000383ffff */
.L_x_42:
[----:B------:R-:W-:-:S07]  /*7030*/  MOV R0, UR5 ;  /* 0x0000000500007c02 */ /* 0x000fce0008000f00 */
.L_x_126:
[----:B-1----:R1:W2:Y:S02]  /*7040*/  SYNCS.PHASECHK.TRANS64.TRYWAIT P0, [R0+URZ+0x90], R5 ;  /* 0x00009005000075a7 */ /* 0x0022a400080011ff */
[----:B--2---:R-:W-:Y:S05]  /*7050*/  @!P0 NANOSLEEP.SYNCS 0x989680 ;  /* 0x009896800000895d */ /* 0x004fea0003900000 */
[----:B------:R-:W2:Y:S02]  /*7060*/  @!P0 SYNCS.PHASECHK.TRANS64 P0, [R0+URZ+0x90], R5 ;  /* 0x00009005000085a7 */ /* 0x000ea400080010ff */
[----:B--2---:R-:W-:Y:S05]  /*7070*/  @!P0 BRA `(.L_x_126) ;  /* 0xfffffffc00f08947 */ /* 0x004fea000383ffff */
[----:B------:R-:W-:Y:S05]  /*7080*/  BRA `(.L_x_127) ;  /* 0xffffffb400787947 */ /* 0x000fea000383ffff */
.L_x_43:
[----:B-1----:R1:W2:Y:S02]  /*7090*/  SYNCS.PHASECHK.TRANS64.TRYWAIT P1, [R0+URZ+0x80], R4 ;  /* 0x00008004000075a7 */ /* 0x0022a400080211ff */
[----:B--2---:R-:W-:Y:S05]  /*70a0*/  @!P1 NANOSLEEP.SYNCS 0x989680 ;  /* 0x009896800000995d */ /* 0x004fea0003900000 */
[----:B------:R-:W2:Y:S02]  /*70b0*/  @!P1 SYNCS.PHASECHK.TRANS64 P1, [R0+URZ+0x80], R4 ;  /* 0x00008004000095a7 */ /* 0x000ea400080210ff */
[----:B--2---:R-:W-:Y:S05]  /*70c0*/  @!P1 BRA `(.L_x_43) ;  /* 0xfffffffc00f09947 */ /* 0x004fea000383ffff */
[----:B------:R-:W-:Y:S05]  /*70d0*/  BRA `(.L_x_128) ;  /* 0xffffffb400a87947 */ /* 0x000fea000383ffff */
.L_x_46:
[----:B------:R-:W-:-:S07]  /*70e0*/  MOV R0, UR5 ;  /* 0x0000000500007c02 */ /* 0x000fce0008000f00 */
.L_x_129:
[----:B-1----:R1:W2:Y:S02]  /*70f0*/  SYNCS.PHASECHK.TRANS64.TRYWAIT P0, [R0+URZ+0x90], R2 ;  /* 0x00009002000075a7 */ /* 0x0022a400080011ff */
[----:B--2---:R-:W-:Y:S05]  /*7100*/  @!P0 NANOSLEEP.SYNCS 0x989680 ;  /* 0x009896800000895d */ /* 0x004fea0003900000 */
[----:B------:R-:W2:Y:S02]  /*7110*/  @!P0 SYNCS.PHASECHK.TRANS64 P0, [R0+URZ+0x90], R2 ;  /* 0x00009002000085a7 */ /* 0x000ea400080010ff */
[----:B--2---:R-:W-:Y:S05]  /*7120*/  @!P0 BRA `(.L_x_129) ;  /* 0xfffffffc00f08947 */ /* 0x004fea000383ffff */
[----:B------:R-:W-:Y:S05]  /*7130*/  BRA `(.L_x_45) ;  /* 0xffffffb400fc7947 */ /* 0x000fea000383ffff */
.L_x_53:
[----:B-1----:R1:W2:Y:S02]  /*7140*/  SYNCS.PHASECHK.TRANS64.TRYWAIT P1, [R0+URZ+0x80], R2 ;  /* 0x00008002000075a7 */ /* 0x0022a400080211ff */
[----:B--2---:R-:W-:Y:S05]  /*7150*/  @!P1 NANOSLEEP.SYNCS 0x989680 ;  /* 0x009896800000995d */ /* 0x004fea0003900000 */
[----:B------:R-:W2:Y:S02]  /*7160*/  @!P1 SYNCS.PHASECHK.TRANS64 P1, [R0+URZ+0x80], R2 ;  /* 0x00008002000095a7 */ /* 0x000ea400080210ff */
[----:B--2---:R-:W-:Y:S05]  /*7170*/  @!P1 BRA `(.L_x_53) ;  /* 0xfffffffc00f09947 */ /* 0x004fea000383ffff */
[----:B------:R-:W-:Y:S05]  /*7180*/  BRA `(.L_x_130) ;  /* 0xffffffbc006c7947 */ /* 0x000fea000383ffff */
.L_x_54:
[----:B------:R-:W-:-:S07]  /*7190*/  MOV R2, UR7 ;  /* 0x0000000700027c02 */ /* 0x000fce0008000f00 */
.L_x_131:
[----:B-1----:R1:W2:Y:S02]  /*71a0*/  SYNCS.PHASECHK.TRANS64.TRYWAIT P0, [R2+URZ+0xc0], R0 ;  /* 0x0000c000020075a7 */ /* 0x0022a400080011ff */
[----:B--2---:R-:W-:Y:S05]  /*71b0*/  @!P0 NANOSLEEP.SYNCS 0x989680 ;  /* 0x009896800000895d */ /* 0x004fea0003900000 */
[----:B------:R-:W2:Y:S02]  /*71c0*/  @!P0 SYNCS.PHASECHK.TRANS64 P0, [R2+URZ+0xc0], R0 ;  /* 0x0000c000020085a7 */ /* 0x000ea400080010ff */
[----:B--2---:R-:W-:Y:S05]  /*71d0*/  @!P0 BRA `(.L_x_131) ;  /* 0xfffffffc00f08947 */ /* 0x004fea000383ffff */
[----:B------:R-:W-:Y:S05]  /*71e0*/  BRA `(.L_x_132) ;  /* 0xffffffbc00bc7947 */ /* 0x000fea000383ffff */
.L_x_57:
[----:B------:R-:W-:Y:S07]  /*71f0*/  MOV R0, UR6 ;  /* 0x0000000600007c02 */ /* 0x000fee0008000f00 */
.L_x_133:
[----:B-1----:R1:W2:Y:S02]  /*7200*/  SYNCS.PHASECHK.TRANS64.TRYWAIT P0, [R0+URZ], R2 ;  /* 0x00000002000075a7 */ /* 0x0022a400080011ff */
[----:B--2---:R-:W-:Y:S05]  /*7210*/  @!P0 NANOSLEEP.SYNCS 0x989680 ;  /* 0x009896800000895d */ /* 0x004fea0003900000 */
[----:B------:R-:W2:Y:S02]  /*7220*/  @!P0 SYNCS.PHASECHK.TRANS64 P0, [R0+URZ], R2 ;  /* 0x00000002000085a7 */ /* 0x000ea400080010ff */
[----:B--2---:R-:W-:Y:S05]  /*7230*/  @!P0 BRA `(.L_x_133) ;  /* 0xfffffffc00f08947 */ /* 0x004fea000383ffff */
[----:B------:R-:W-:Y:S05]  /*7240*/  BRA `(.L_x_56) ;  /* 0xffffffbc00d87947 */ /* 0x000fea000383ffff */
.L_x_60:
[----:B------:R-:W-:-:S07]  /*7250*/  MOV R0, UR6 ;  /* 0x0000000600007c02 */ /* 0x000fce0008000f00 */
.L_x_134:
[----:B--2---:R2:W4:Y:S02]  /*7260*/  SYNCS.PHASECHK.TRANS64.TRYWAIT P0, [R0+URZ], R2 ;  /* 0x00000002000075a7 */ /* 0x00452400080011ff */
[----:B----4-:R-:W-:Y:S05]  /*7270*/  @!P0 NANOSLEEP.SYNCS 0x989680 ;  /* 0x009896800000895d */ /* 0x010fea0003900000 */
[----:B------:R-:W4:Y:S02]  /*7280*/  @!P0 SYNCS.PHASECHK.TRANS64 P0, [R0+URZ], R2 ;  /* 0x00000002000085a7 */ /* 0x000f2400080010ff */
[----:B----4-:R-:W-:Y:S05]  /*7290*/  @!P0 BRA `(.L_x_134) ;  /* 0xfffffffc00f08947 */ /* 0x010fea000383ffff */
[----:B------:R-:W-:Y:S05]  /*72a0*/  BRA `(.L_x_135) ;  /* 0xffffffc000b47947 */ /* 0x000fea000383ffff */
.L_x_61:
[----:B------:R-:W-:-:S07]  /*72b0*/  MOV R0, UR6 ;  /* 0x0000000600007c02 */ /* 0x000fce0008000f00 */
.L_x_136:
[----:B-1----:R1:W2:Y:S02]  /*72c0*/  SYNCS.PHASECHK.TRANS64.TRYWAIT P0, [R0+URZ], R3 ;  /* 0x00000003000075a7 */ /* 0x0022a400080011ff */
[----:B--2---:R-:W-:Y:S05]  /*72d0*/  @!P0 NANOSLEEP.SYNCS 0x989680 ;  /* 0x009896800000895d */ /* 0x004fea0003900000 */
[----:B------:R-:W2:Y:S02]  /*72e0*/  @!P0 SYNCS.PHASECHK.TRANS64 P0, [R0+URZ], R3 ;  /* 0x00000003000085a7 */ /* 0x000ea400080010ff */
[----:B--2---:R-:W-:Y:S05]  /*72f0*/  @!P0 BRA `(.L_x_136) ;  /* 0xfffffffc00f08947 */ /* 0x004fea000383ffff */
[----:B------:R-:W-:Y:S05]  /*7300*/  BRA `(.L_x_137) ;  /* 0xffffffc000c07947 */ /* 0x000fea000383ffff */
.L_x_62:
[----:B------:R-:W-:-:S07]  /*7310*/  MOV R0, UR6 ;  /* 0x0000000600007c02 */ /* 0x000fce0008000f00 */
.L_x_138:
[----:B-1----:R1:W2:Y:S02]  /*7320*/  SYNCS.PHASECHK.TRANS64.TRYWAIT P0, [R0+URZ], R3 ;  /* 0x00000003000075a7 */ /* 0x0022a400080011ff */
[----:B--2---:R-:W-:Y:S05]  /*7330*/  @!P0 NANOSLEEP.SYNCS 0x989680 ;  /* 0x009896800000895d */ /* 0x004fea0003900000 */
[----:B------:R-:W2:Y:S02]  /*7340*/  @!P0 SYNCS.PHASECHK.TRANS64 P0, [R0+URZ], R3 ;  /* 0x00000003000085a7 */ /* 0x000ea400080010ff */
[----:B--2---:R-:W-:Y:S05]  /*7350*/  @!P0 BRA `(.L_x_138) ;  /* 0xfffffffc00f08947 */ /* 0x004fea000383ffff */
[----:B------:R-:W-:Y:S05]  /*7360*/  BRA `(.L_x_139) ;  /* 0xffffffc000cc7947 */ /* 0x000fea000383ffff */
.L_x_63:
[----:B-1----:R-:W-:-:S07]  /*7370*/  MOV R0, UR7 ;  /* 0x0000000700007c02 */ /* 0x002fce0008000f00 */
.L_x_140:
[----:B-1----:R1:W2:Y:S02]  /*7380*/  SYNCS.PHASECHK.TRANS64.TRYWAIT P0, [R0+URZ], R2 ;  /* 0x00000002000075a7 */ /* 0x0022a400080011ff */
[----:B--2---:R-:W-:Y:S05]  /*7390*/  @!P0 NANOSLEEP.SYNCS 0x989680 ;  /* 0x009896800000895d */ /* 0x004fea0003900000 */
[----:B------:R-:W2:Y:S02]  /*73a0*/  @!P0 SYNCS.PHASECHK.TRANS64 P0, [R0+URZ], R2 ;  /* 0x00000002000085a7 */ /* 0x000ea400080010ff */
[----:B--2---:R-:W-:Y:S05]  /*73b0*/  @!P0 BRA `(.L_x_140) ;  /* 0xfffffffc00f08947 */ /* 0x004fea000383ffff */
[----:B------:R-:W-:Y:S05]  /*73c0*/  BRA `(.L_x_141) ;  /* 0xffffffc000d87947 */ /* 0x000fea000383ffff */
.L_x_68:
[----:B--2---:R2:W3:Y:S02]  /*73d0*/  SYNCS.PHASECHK.TRANS64.TRYWAIT P0, [R0+URZ+0x80], R2 ;  /* 0x00008002000075a7 */ /* 0x0044e400080011ff */
[----:B---3--:R-:W-:Y:S05]  /*73e0*/  @!P0 NANOSLEEP.SYNCS 0x989680 ;  /* 0x009896800000895d */ /* 0x008fea0003900000 */
[----:B------:R-:W3:Y:S02]  /*73f0*/  @!P0 SYNCS.PHASECHK.TRANS64 P0, [R0+URZ+0x80], R2 ;  /* 0x00008002000085a7 */ /* 0x000ee400080010ff */
[----:B---3--:R-:W-:Y:S05]  /*7400*/  @!P0 BRA `(.L_x_68) ;  /* 0xfffffffc00f08947 */ /* 0x008fea000383ffff */
[----:B------:R-:W-:Y:S05]  /*7410*/  BRA `(.L_x_142) ;  /* 0xffffffc400d07947 */ /* 0x000fea000383ffff */
.L_x_71:
[----:B------:R-:W-:Y:S07]  /*7420*/  MOV R0, UR7 ;  /* 0x0000000700007c02 */ /* 0x000fee0008000f00 */
.L_x_143:
[----:B--2---:R2:W3:Y:S02]  /*7430*/  SYNCS.PHASECHK.TRANS64.TRYWAIT P0, [R0+URZ+0x78], R2 ;  /* 0x00007802000075a7 */ /* 0x0044e400080011ff */
[----:B---3--:R-:W-:Y:S05]  /*7440*/  @!P0 NANOSLEEP.SYNCS 0x989680 ;  /* 0x009896800000895d */ /* 0x008fea0003900000 */
[----:B------:R-:W3:Y:S02]  /*7450*/  @!P0 SYNCS.PHASECHK.TRANS64 P0, [R0+URZ+0x78], R2 ;  /* 0x00007802000085a7 */ /* 0x000ee400080010ff */
[----:B---3--:R-:W-:Y:S05]  /*7460*/  @!P0 BRA `(.L_x_143) ;  /* 0xfffffffc00f08947 */ /* 0x008fea000383ffff */
[----:B------:R-:W-:Y:S05]  /*7470*/  BRA `(.L_x_70) ;  /* 0xffffffc800b07947 */ /* 0x000fea000383ffff */
.L_x_74:
[----:B------:R-:W-:Y:S07]  /*7480*/  MOV R0, UR15 ;  /* 0x0000000f00007c02 */ /* 0x000fee0008000f00 */
.L_x_144:
[----:B-1----:R1:W2:Y:S02]  /*7490*/  SYNCS.PHASECHK.TRANS64.TRYWAIT P0, [R0+URZ+0x58], R9 ;  /* 0x00005809000075a7 */ /* 0x0022a400080011ff */
[----:B--2---:R-:W-:Y:S05]  /*74a0*/  @!P0 NANOSLEEP.SYNCS 0x989680 ;  /* 0x009896800000895d */ /* 0x004fea0003900000 */
[----:B------:R-:W2:Y:S02]  /*74b0*/  @!P0 SYNCS.PHASECHK.TRANS64 P0, [R0+URZ+0x58], R9 ;  /* 0x00005809000085a7 */ /* 0x000ea400080010ff */
[----:B--2---:R-:W-:Y:S05]  /*74c0*/  @!P0 BRA `(.L_x_144) ;  /* 0xfffffffc00f08947 */ /* 0x004fea000383ffff */
[----:B------:R-:W-:Y:S05]  /*74d0*/  BRA `(.L_x_145) ;  /* 0xffffffcc00287947 */ /* 0x000fea000383ffff */
.L_x_75:
[----:B------:R-:W-:Y:S07]  /*74e0*/  MOV R0, UR13 ;  /* 0x0000000d00007c02 */ /* 0x000fee0008000f00 */
.L_x_146:
[----:B-1----:R1:W2:Y:S02]  /*74f0*/  SYNCS.PHASECHK.TRANS64.TRYWAIT P0, [R0+URZ+0x58], R20 ;  /* 0x00005814000075a7 */ /* 0x0022a400080011ff */
[----:B--2---:R-:W-:Y:S05]  /*7500*/  @!P0 NANOSLEEP.SYNCS 0x989680 ;  /* 0x009896800000895d */ /* 0x004fea0003900000 */
[----:B------:R-:W2:Y:S02]  /*7510*/  @!P0 SYNCS.PHASECHK.TRANS64 P0, [R0+URZ+0x58], R20 ;  /* 0x00005814000085a7 */ /* 0x000ea400080010ff */
[----:B--2---:R-:W-:Y:S05]  /*7520*/  @!P0 BRA `(.L_x_146) ;  /* 0xfffffffc00f08947 */ /* 0x004fea000383ffff */
[----:B------:R-:W-:Y:S05]  /*7530*/  BRA `(.L_x_147) ;  /* 0xffffffcc00c87947 */ /* 0x000fea000383ffff */
.L_x_77:
[----:B------:R-:W-:-:S07]  /*7540*/  MOV R0, UR4 ;  /* 0x0000000400007c02 */ /* 0x000fce0008000f00 */
.L_x_148:
[----:B-1----:R1:W3:Y:S02]  /*7550*/  SYNCS.PHASECHK.TRANS64.TRYWAIT P0, [R0+URZ], R2 ;  /* 0x00000002000075a7 */ /* 0x0022e400080011ff */
[----:B---3--:R-:W-:Y:S05]  /*7560*/  @!P0 NANOSLEEP.SYNCS 0x989680 ;  /* 0x009896800000895d */ /* 0x008fea0003900000 */
[----:B------:R-:W3:Y:S02]  /*7570*/  @!P0 SYNCS.PHASECHK.TRANS64 P0, [R0+URZ], R2 ;  /* 0x00000002000085a7 */ /* 0x000ee400080010ff */
[----:B---3--:R-:W-:Y:S05]  /*7580*/  @!P0 BRA `(.L_x_148) ;  /* 0xfffffffc00f08947 */ /* 0x008fea000383ffff */
[----:B------:R-:W-:Y:S05]  /*7590*/  BRA `(.L_x_149) ;  /* 0xffffffd000547947 */ /* 0x000fea000383ffff */
.L_x_78:
[----:B------:R-:W-:-:S07]  /*75a0*/  MOV R0, UR4 ;  /* 0x0000000400007c02 */ /* 0x000fce0008000f00 */
.L_x_150:
[----:B-1----:R1:W3:Y:S02]  /*75b0*/  SYNCS.PHASECHK.TRANS64.TRYWAIT P0, [R0+URZ], R2 ;  /* 0x00000002000075a7 */ /* 0x0022e400080011ff */
[----:B---3--:R-:W-:Y:S05]  /*75c0*/  @!P0 NANOSLEEP.SYNCS 0x989680 ;  /* 0x009896800000895d */ /* 0x008fea0003900000 */
[----:B------:R-:W3:Y:S02]  /*75d0*/  @!P0 SYNCS.PHASECHK.TRANS64 P0, [R0+URZ], R2 ;  /* 0x00000002000085a7 */ /* 0x000ee400080010ff */
[----:B---3--:R-:W-:Y:S05]  /*75e0*/  @!P0 BRA `(.L_x_150) ;  /* 0xfffffffc00f08947 */ /* 0x008fea000383ffff */
[----:B------:R-:W-:Y:S05]  /*75f0*/  BRA `(.L_x_151) ;  /* 0xffffffd000607947 */ /* 0x000fea000383ffff */
.L_x_80:
[----:B--2---:R2:W4:Y:S02]  /*7600*/  SYNCS.PHASECHK.TRANS64.TRYWAIT P0, [R0+URZ+0x80], R2 ;  /* 0x00008002000075a7 */ /* 0x00452400080011ff */
[----:B----4-:R-:W-:Y:S05]  /*7610*/  @!P0 NANOSLEEP.SYNCS 0x989680 ;  /* 0x009896800000895d */ /* 0x010fea0003900000 */
[----:B------:R-:W4:Y:S02]  /*7620*/  @!P0 SYNCS.PHASECHK.TRANS64 P0, [R0+URZ+0x80], R2 ;  /* 0x00008002000085a7 */ /* 0x000f2400080010ff */
[----:B----4-:R-:W-:Y:S05]  /*7630*/  @!P0 BRA `(.L_x_80) ;  /* 0xfffffffc00f08947 */ /* 0x010fea000383ffff */
[----:B------:R-:W-:Y:S05]  /*7640*/  BRA `(.L_x_152) ;  /* 0xffffffd400507947 */ /* 0x000fea000383ffff */
.L_x_90:
[----:B-1----:R1:W3:Y:S02]  /*7650*/  SYNCS.PHASECHK.TRANS64.TRYWAIT P1, [R2+URZ+0x40], R4 ;  /* 0x00004004020075a7 */ /* 0x0022e400080211ff */
[----:B---3--:R-:W-:Y:S05]  /*7660*/  @!P1 NANOSLEEP.SYNCS 0x989680 ;  /* 0x009896800000995d */ /* 0x008fea0003900000 */
[----:B------:R-:W3:Y:S02]  /*7670*/  @!P1 SYNCS.PHASECHK.TRANS64 P1, [R2+URZ+0x40], R4 ;  /* 0x00004004020095a7 */ /* 0x000ee400080210ff */
[----:B---3--:R-:W-:Y:S05]  /*7680*/  @!P1 BRA `(.L_x_90) ;  /* 0xfffffffc00f09947 */ /* 0x008fea000383ffff */
[----:B------:R-:W-:Y:S05]  /*7690*/  BRA `(.L_x_89) ;  /* 0xffffffe000507947 */ /* 0x000fea000383ffff */
.L_x_92:
[----:B-1----:R1:W2:Y:S02]  /*76a0*/  SYNCS.PHASECHK.TRANS64.TRYWAIT P0, [R44+URZ+0xa0], R3 ;  /* 0x0000a0032c0075a7 */ /* 0x0022a400080011ff */
[----:B--2---:R-:W-:Y:S05]  /*76b0*/  @!P0 NANOSLEEP.SYNCS 0x989680 ;  /* 0x009896800000895d */ /* 0x004fea0003900000 */
[----:B------:R-:W2:Y:S02]  /*76c0*/  @!P0 SYNCS.PHASECHK.TRANS64 P0, [R44+URZ+0xa0], R3 ;  /* 0x0000a0032c0085a7 */ /* 0x000ea400080010ff */
[----:B--2---:R-:W-:Y:S05]  /*76d0*/  @!P0 BRA `(.L_x_92) ;  /* 0xfffffffc00f08947 */ /* 0x004fea000383ffff */
[----:B------:R-:W-:Y:S05]  /*76e0*/  BRA `(.L_x_91) ;  /* 0xffffffe000a07947 */ /* 0x000fea000383ffff */
.L_x_103:
[----:B-1----:R1:W2:Y:S02]  /*76f0*/  SYNCS.PHASECHK.TRANS64.TRYWAIT P0, [R2+URZ+0x40], R45 ;  /* 0x0000402d020075a7 */ /* 0x0022a400080011ff */
[----:B--2---:R-:W-:Y:S05]  /*7700*/  @!P0 NANOSLEEP.SYNCS 0x989680 ;  /* 0x009896800000895d */ /* 0x004fea0003900000 */
[----:B------:R-:W2:Y:S02]  /*7710*/  @!P0 SYNCS.PHASECHK.TRANS64 P0, [R2+URZ+0x40], R45 ;  /* 0x0000402d020085a7 */ /* 0x000ea400080010ff */
[----:B--2---:R-:W-:Y:S05]  /*7720*/  @!P0 BRA `(.L_x_103) ;  /* 0xfffffffc00f08947 */ /* 0x004fea000383ffff */
[----:B------:R-:W-:Y:S05]  /*7730*/  BRA `(.L_x_102) ;  /* 0xffffffe800b07947 */ /* 0x000fea000383ffff */
        .weak           $__internal_0_$__cuda_sm10x_tcgen05_guardrail_trap_col_being_dealloced_not_returned_by_alloc
        .type           $__internal_0_$__cuda_sm10x_tcgen05_guardrail_trap_col_being_dealloced_not_returned_by_alloc,@function
        .size           $__internal_0_$__cuda_sm10x_tcgen05_guardrail_trap_col_being_dealloced_not_returned_by_alloc,($__internal_1_$__cuda_sm10x_tcgen05_guardrail_trap_phase_invalid_during_alloc - $__internal_0_$__cuda_sm10x_tcgen05_guardrail_trap_col_being_dealloced_not_returned_by_alloc)
$__internal_0_$__cuda_sm10x_tcgen05_guardrail_trap_col_being_dealloced_not_returned_by_alloc:
[----:B------:R-:W-:Y:S05]  /*7740*/  BPT.TRAP 0x1 ;  /* 0x000000040000795c */ /* 0x000fea0000300000 */
[----:B------:R-:W-:-:S04]  /*7750*/  HFMA2 R3, -RZ, RZ, 0, 0 ;  /* 0x00000000ff037431 */ /* 0x000fc800000001ff */
[----:B------:R-:W-:Y:S05]  /*7760*/  RET.REL.NODEC R2 `(_ZN7cutlass13device_kernelINS_4gemm6kernel13GemmUniversalIN4cute5tupleIJiiiiEEENS1_10collective13CollectiveMmaINS1_35MainloopSm100TmaUmmaWarpSpecializedILi4ELi2ELi4ENS5_IJNS4_1CILi1EEESB_SB_EEEEENS5_IJNSA_ILi64EEESE_SE_EEENS_10bfloat16_tENS5_IJlSB_lEEESG_SH_NS4_8TiledMMAINS4_8MMA_AtomIJNS4_20SM100_MMA_F16BF16_SSISG_SG_fLi64ELi64ELNS4_4UMMA5MajorE0ELSM_0ELNSL_7ScaleInE0ELSN_0EEEEEENS4_6LayoutISC_NS5_IJNSA_ILi0EEESR_SR_EEEEENS5_IJNS4_10UnderscoreESU_SU_EEEEENS4_13SM90_TMA_LOADENS4_14ComposedLayoutINS4_7SwizzleILi3ELi4ELi3EEENS4_18smem_ptr_flag_bitsILi16EEENSQ_INS5_IJNSA_ILi8EEESE_EEENS5_IJSE_SB_EEEEEEEvNS4_8identityESX_S17_vS18_EENS_8epilogue10collective18CollectiveEpilogueINS1A_23Sm100TmaWarpSpecializedILi3ELi2ELi16ELb1ELb0EEEJSF_NS5_IJNSQ_ISE_SB_EENSQ_INSA_ILi32EEESB_EEEEESG_SH_SG_SH_NS1A_6fusion15FusionCallbacksIS1E_NS1J_17LinearCombinationISG_fSG_fLNS_15FloatRoundStyleE2EEESF_S1I_JEEENS4_5SM1004TMEM4LOAD26SM100_TMEM_LOAD_16dp256b4xESX_NSY_INSZ_ILi2ELi4ELi3EEES12_NSQ_INS5_IJS13_S1G_EEENS5_IJS1G_SB_EEEEEEENS4_17SM75_U32x4_LDSM_NENS4_14SM90_TMA_STOREES1X_NS4_17SM90_U32x4_STSM_NENS4_39AutoVectorizingCopyWithAssumedAlignmentILi128EEEEEEvvEEEEvNT_6ParamsE) ;  /* 0xffffff8802247950 */ /* 0x000fea0003c3ffff */
        .weak           $__internal_1_$__cuda_sm10x_tcgen05_guardrail_trap_phase_invalid_during_alloc
        .type           $__internal_1_$__cuda_sm10x_tcgen05_guardrail_trap_phase_invalid_during_alloc,@function
        .size           $__internal_1_$__cuda_sm10x_tcgen05_guardrail_trap_phase_invalid_during_alloc,($__internal_2_$__cuda_sm10x_tcgen05_guardrail_trap_unallocated_columns_being_dealloced - $__internal_1_$__cuda_sm10x_tcgen05_guardrail_trap_phase_invalid_during_alloc)
$__internal_1_$__cuda_sm10x_tcgen05_guardrail_trap_phase_invalid_during_alloc:
[----:B------:R-:W-:Y:S05]  /*7770*/  BPT.TRAP 0x1 ;  /* 0x000000040000795c */ /* 0x000fea0000300000 */
[----:B------:R-:W-:-:S04]  /*7780*/  MOV R3, 0x0 ;  /* 0x0000000000037802 */ /* 0x000fc80000000f00 */
[----:B------:R-:W-:Y:S05]  /*7790*/  RET.REL.NODEC R2 `(_ZN7cutlass13device_kernelINS_4gemm6kernel13GemmUniversalIN4cute5tupleIJiiiiEEENS1_10collective13CollectiveMmaINS1_35MainloopSm100TmaUmmaWarpSpecializedILi4ELi2ELi4ENS5_IJNS4_1CILi1EEESB_SB_EEEEENS5_IJNSA_ILi64EEESE_SE_EEENS_10bfloat16_tENS5_IJlSB_lEEESG_SH_NS4_8TiledMMAINS4_8MMA_AtomIJNS4_20SM100_MMA_F16BF16_SSISG_SG_fLi64ELi64ELNS4_4UMMA5MajorE0ELSM_0ELNSL_7ScaleInE0ELSN_0EEEEEENS4_6LayoutISC_NS5_IJNSA_ILi0EEESR_SR_EEEEENS5_IJNS4_10UnderscoreESU_SU_EEEEENS4_13SM90_TMA_LOADENS4_14ComposedLayoutINS4_7SwizzleILi3ELi4ELi3EEENS4_18smem_ptr_flag_bitsILi16EEENSQ_INS5_IJNSA_ILi8EEESE_EEENS5_IJSE_SB_EEEEEEEvNS4_8identityESX_S17_vS18_EENS_8epilogue10collective18CollectiveEpilogueINS1A_23Sm100TmaWarpSpecializedILi3ELi2ELi16ELb1ELb0EEEJSF_NS5_IJNSQ_ISE_SB_EENSQ_INSA_ILi32EEESB_EEEEESG_SH_SG_SH_NS1A_6fusion15FusionCallbacksIS1E_NS1J_17LinearCombinationISG_fSG_fLNS_15FloatRoundStyleE2EEESF_S1I_JEEENS4_5SM1004TMEM4LOAD26SM100_TMEM_LOAD_16dp256b4xESX_NSY_INSZ_ILi2ELi4ELi3EEES12_NSQ_INS5_IJS13_S1G_EEENS5_IJS1G_SB_EEEEEEENS4_17SM75_U32x4_LDSM_NENS4_14SM90_TMA_STOREES1X_NS4_17SM90_U32x4_STSM_NENS4_39AutoVectorizingCopyWithAssumedAlignmentILi128EEEEEEvvEEEEvNT_6ParamsE) ;  /* 0xffffff8802187950 */ /* 0x000fea0003c3ffff */
        .weak           $__internal_2_$__cuda_sm10x_tcgen05_guardrail_trap_unallocated_columns_being_dealloced
        .type           $__internal_2_$__cuda_sm10x_tcgen05_guardrail_trap_unallocated_columns_being_dealloced,@function
        .size           $__internal_2_$__cuda_sm10x_tcgen05_guardrail_trap_unallocated_columns_being_dealloced,(.L_x_154 - $__internal_2_$__cuda_sm10x_tcgen05_guardrail_trap_unallocated_columns_being_dealloced)
$__internal_2_$__cuda_sm10x_tcgen05_guardrail_trap_unallocated_columns_being_dealloced:
[----:B------:R-:W-:Y:S05]  /*77a0*/  BPT.TRAP 0x1 ;  /* 0x000000040000795c */ /* 0x000fea0000300000 */
[----:B------:R-:W-:-:S04]  /*77b0*/  HFMA2 R3, -RZ, RZ, 0, 0 ;  /* 0x00000000ff037431 */ /* 0x000fc800000001ff */
[----:B------:R-:W-:Y:S05]  /*77c0*/  RET.REL.NODEC R2 `(_ZN7cutlass13device_kernelINS_4gemm6kernel13GemmUniversalIN4cute5tupleIJiiiiEEENS1_10collective13CollectiveMmaINS1_35MainloopSm100TmaUmmaWarpSpecializedILi4ELi2ELi4ENS5_IJNS4_1CILi1EEESB_SB_EEEEENS5_IJNSA_ILi64EEESE_SE_EEENS_10bfloat16_tENS5_IJlSB_lEEESG_SH_NS4_8TiledMMAINS4_8MMA_AtomIJNS4_20SM100_MMA_F16BF16_SSISG_SG_fLi64ELi64ELNS4_4UMMA5MajorE0ELSM_0ELNSL_7ScaleInE0ELSN_0EEEEEENS4_6LayoutISC_NS5_IJNSA_ILi0EEESR_SR_EEEEENS5_IJNS4_10UnderscoreESU_SU_EEEEENS4_13SM90_TMA_LOADENS4_14ComposedLayoutINS4_7SwizzleILi3ELi4ELi3EEENS4_18smem_ptr_flag_bitsILi16EEENSQ_INS5_IJNSA_ILi8EEESE_EEENS5_IJSE_SB_EEEEEEEvNS4_8identityESX_S17_vS18_EENS_8epilogue10collective18CollectiveEpilogueINS1A_23Sm100TmaWarpSpecializedILi3ELi2ELi16ELb1ELb0EEEJSF_NS5_IJNSQ_ISE_SB_EENSQ_INSA_ILi32EEESB_EEEEESG_SH_SG_SH_NS1A_6fusion15FusionCallbacksIS1E_NS1J_17LinearCombinationISG_fSG_fLNS_15FloatRoundStyleE2EEESF_S1I_JEEENS4_5SM1004TMEM4LOAD26SM100_TMEM_LOAD_16dp256b4xESX_NSY_INSZ_ILi2ELi4ELi3EEES12_NSQ_INS5_IJS13_S1G_EEENS5_IJS1G_SB_EEEEEEENS4_17SM75_U32x4_LDSM_NENS4_14SM90_TMA_STOREES1X_NS4_17SM90_U32x4_STSM_NENS4_39AutoVectorizingCopyWithAssumedAlignmentILi128EEEEEEvvEEEEvNT_6ParamsE) ;  /* 0xffffff88020c7950 */ /* 0x000fea0003c3ffff */
.L_x_153:
[----:B------:R-:W-:-:S00]  /*77d0*/  BRA `(.L_x_153) ;  /* 0xfffffffc00fc7947 */ /* 0x000fc0000383ffff */
[----:B------:R-:W-:-:S00]  /*77e0*/  NOP ;  /* 0x0000000000007918 */ /* 0x000fc00000000000 */
        /* <DEDUP_REMOVED lines=9> */
.L_x_154:


//--------------------- .nv.global.init           --------------------------
	.section	.nv.global.init,"aw",@progbits
.nv.global.init:
	.type		$str$27,@object
	.size		$str$27,($str$28 - $str$27)
$str$27:
        /*0000*/ 	.byte	0x28, 0x61, 0x64, 0x64, 0x72, 0x65, 0x73, 0x73, 0x20, 0x26, 0x20, 0x6d, 0x61, 0x73, 0x6b, 0x29
        /*0010*/ 	.byte	0x20, 0x3d, 0x3d, 0x20, 0x30, 0x00
	.type		$str$28,@object
	.size		$str$28,($str$26 - $str$28)
$str$28:
        /*0016*/ 	.byte	0x2f, 0x74, 0x6d, 0x70, 0x2f, 0x63, 0x75, 0x74, 0x6c, 0x61, 0x73, 0x73, 0x5f, 0x73, 0x77, 0x65
        /*0026*/ 	.byte	0x65, 0x70, 0x5f, 0x73, 0x72, 0x63, 0x2f, 0x69, 0x6e, 0x63, 0x6c, 0x75, 0x64, 0x65, 0x2f, 0x63
        /*0036*/ 	.byte	0x75, 0x74, 0x65, 0x2f, 0x70, 0x6f, 0x69, 0x6e, 0x74, 0x65, 0x72, 0x5f, 0x66, 0x6c, 0x61, 0x67
        /*0046*/ 	.byte	0x67, 0x65, 0x64, 0x2e, 0x68, 0x70, 0x70, 0x00
	.type		$str$26,@object
	.size		$str$26,($str$25 - $str$26)
$str$26:
        /*004e*/ 	.byte	0x2f, 0x74, 0x6d, 0x70, 0x2f, 0x63, 0x75, 0x74, 0x6c, 0x61, 0x73, 0x73, 0x5f, 0x73, 0x77, 0x65
        /*005e*/ 	.byte	0x65, 0x70, 0x5f, 0x73, 0x72, 0x63, 0x2f, 0x69, 0x6e, 0x63, 0x6c, 0x75, 0x64, 0x65, 0x2f, 0x63
        /*006e*/ 	.byte	0x75, 0x74, 0x65, 0x2f, 0x61, 0x74, 0x6f, 0x6d, 0x2f, 0x63, 0x6f, 0x70, 0x79, 0x5f, 0x74, 0x72
        /*007e*/ 	.byte	0x61, 0x69, 0x74, 0x73, 0x5f, 0x73, 0x6d, 0x31, 0x30, 0x30, 0x2e, 0x68, 0x70, 0x70, 0x00
	.type		$str$25,@object
	.size		$str$25,(__unnamed_1 - $str$25)
$str$25:
        /*008d*/ 	.byte	0x28, 0x28, 0x75, 0x69, 0x6e, 0x74, 0x33, 0x32, 0x5f, 0x74, 0x28, 0x74, 0x68, 0x72, 0x65, 0x61
        /*009d*/ 	.byte	0x64, 0x49, 0x64, 0x78, 0x2e, 0x78, 0x29, 0x20, 0x2f, 0x20, 0x33, 0x32, 0x29, 0x20, 0x25, 0x20
        /*00ad*/ 	.byte	0x34, 0x29, 0x20, 0x3d, 0x3d, 0x20, 0x28, 0x28, 0x28, 0x74, 0x6d, 0x65, 0x6d, 0x5f, 0x61, 0x64
        /*00bd*/ 	.byte	0x64, 0x72, 0x20, 0x3e, 0x3e, 0x20, 0x31, 0x36, 0x29, 0x20, 0x2f, 0x20, 0x33, 0x32, 0x29, 0x20
        /*00cd*/ 	.byte	0x25, 0x20, 0x34, 0x29, 0x00
	.type		__unnamed_1,@object
	.size		__unnamed_1,(__unnamed_2 - __unnamed_1)
__unnamed_1:
        /*00d2*/ 	.byte	0x61, 0x75, 0x74, 0x6f, 0x20, 0x63, 0x75, 0x74, 0x65, 0x3a, 0x3a, 0x61, 0x73, 0x5f, 0x70, 0x6f
        /* <DEDUP_REMOVED lines=24> */
        /*0262*/ 	.byte	0x30, 0x34, 0x38, 0x3e, 0x3e, 0x3e, 0x3e, 0x5d, 0x00
	.type		__unnamed_2,@object
	.size		__unnamed_2,(.L_2 - __unnamed_2)
__unnamed_2:
        /* <DEDUP_REMOVED lines=45> */
        /*053b*/ 	.byte	0x3e, 0x3e, 0x3e, 0x5d, 0x00
.L_2:


//--------------------- .nv.shared._ZN7cutlass13device_kernelINS_4gemm6kernel13GemmUniversalIN4cute5tupleIJiiiiEEENS1_10collective13CollectiveMmaINS1_35MainloopSm100TmaUmmaWarpSpecializedILi4ELi2ELi4ENS5_IJNS4_1CILi1EEESB_SB_EEEEENS5_IJNSA_ILi64EEESE_SE_EEENS_10bfloat16_tENS5_IJlSB_lEEESG_SH_NS4_8TiledMMAINS4_8MMA_AtomIJNS4_20SM100_MMA_F16BF16_SSISG_SG_fLi64ELi64ELNS4_4UMMA5MajorE0ELSM_0ELNSL_7ScaleInE0ELSN_0EEEEEENS4_6LayoutISC_NS5_IJNSA_ILi0EEESR_SR_EEEEENS5_IJNS4_10UnderscoreESU_SU_EEEEENS4_13SM90_TMA_LOADENS4_14ComposedLayoutINS4_7SwizzleILi3ELi4ELi3EEENS4_18smem_ptr_flag_bitsILi16EEENSQ_INS5_IJNSA_ILi8EEESE_EEENS5_IJSE_SB_EEEEEEEvNS4_8identityESX_S17_vS18_EENS_8epilogue10collective18CollectiveEpilogueINS1A_23Sm100TmaWarpSpecializedILi3ELi2ELi16ELb1ELb0EEEJSF_NS5_IJNSQ_ISE_SB_EENSQ_INSA_ILi32EEESB_EEEEESG_SH_SG_SH_NS1A_6fusion15FusionCallbacksIS1E_NS1J_17LinearCombinationISG_fSG_fLNS_15FloatRoundStyleE2EEESF_S1I_JEEENS4_5SM1004TMEM4LOAD26SM100_TMEM_LOAD_16dp256b4xESX_NSY_INSZ_ILi2ELi4ELi3EEES12_NSQ_INS5_IJS13_S1G_EEENS5_IJS1G_SB_EEEEEEENS4_17SM75_U32x4_LDSM_NENS4_14SM90_TMA_STOREES1X_NS4_17SM90_U32x4_STSM_NENS4_39AutoVectorizingCopyWithAssumedAlignmentILi128EEEEEEvvEEEEvNT_6ParamsE --------------------------
	.section	.nv.shared._ZN7cutlass13device_kernelINS_4gemm6kernel13GemmUniversalIN4cute5tupleIJiiiiEEENS1_10collective13CollectiveMmaINS1_35MainloopSm100TmaUmmaWarpSpecializedILi4ELi2ELi4ENS5_IJNS4_1CILi1EEESB_SB_EEEEENS5_IJNSA_ILi64EEESE_SE_EEENS_10bfloat16_tENS5_IJlSB_lEEESG_SH_NS4_8TiledMMAINS4_8MMA_AtomIJNS4_20SM100_MMA_F16BF16_SSISG_SG_fLi64ELi64ELNS4_4UMMA5MajorE0ELSM_0ELNSL_7ScaleInE0ELSN_0EEEEEENS4_6LayoutISC_NS5_IJNSA_ILi0EEESR_SR_EEEEENS5_IJNS4_10UnderscoreESU_SU_EEEEENS4_13SM90_TMA_LOADENS4_14ComposedLayoutINS4_7SwizzleILi3ELi4ELi3EEENS4_18smem_ptr_flag_bitsILi16EEENSQ_INS5_IJNSA_ILi8EEESE_EEENS5_IJSE_SB_EEEEEEEvNS4_8identityESX_S17_vS18_EENS_8epilogue10collective18CollectiveEpilogueINS1A_23Sm100TmaWarpSpecializedILi3ELi2ELi16ELb1ELb0EEEJSF_NS5_IJNSQ_ISE_SB_EENSQ_INSA_ILi32EEESB_EEEEESG_SH_SG_SH_NS1A_6fusion15FusionCallbacksIS1E_NS1J_17LinearCombinationISG_fSG_fLNS_15FloatRoundStyleE2EEESF_S1I_JEEENS4_5SM1004TMEM4LOAD26SM100_TMEM_LOAD_16dp256b4xESX_NSY_INSZ_ILi2ELi4ELi3EEES12_NSQ_INS5_IJS13_S1G_EEENS5_IJS1G_SB_EEEEEEENS4_17SM75_U32x4_LDSM_NENS4_14SM90_TMA_STOREES1X_NS4_17SM90_U32x4_STSM_NENS4_39AutoVectorizingCopyWithAssumedAlignmentILi128EEEEEEvvEEEEvNT_6ParamsE,"aw",@nobits
	.sectionflags	@""
	.align	16
	.zero		1024


//--------------------- .nv.shared.reserved.0     --------------------------
	.section	.nv.shared.reserved.0,"aw",@nobits
	.weak		__nv_reservedSMEM_offset_0_alias
	.size		__nv_reservedSMEM_offset_0_alias, 0, 64
	.other		__nv_reservedSMEM_offset_0_alias,@"STO_CUDA_RESERVED_SHARED STV_DEFAULT"
__nv_reservedSMEM_offset_0_alias:
	.zero		0
.nv.shared.reserved.0:
	.zero		64
	.weak		__nv_reservedSMEM_tcgen05_partition
	.type		__nv_reservedSMEM_tcgen05_partition,@object
	.size		__nv_reservedSMEM_tcgen05_partition,(.L_0 - __nv_reservedSMEM_tcgen05_partition)
__nv_reservedSMEM_tcgen05_partition:
	.zero		32
.L_0:


//--------------------- .nv.global                --------------------------
	.section	.nv.global,"aw",@nobits
.nv.global:
	.type		_ZN39_INTERNAL_20de5779_4_k_cu_ae2b779a_65404cute1_E,@object
	.size		_ZN39_INTERNAL_20de5779_4_k_cu_ae2b779a_65404cute1_E,(_ZN39_INTERNAL_20de5779_4_k_cu_ae2b779a_65404cuda3std3__45__cpo6cbeginE - _ZN39_INTERNAL_20de5779_4_k_cu_ae2b779a_65404cute1_E)
_ZN39_INTERNAL_20de5779_4_k_cu_ae2b779a_65404cute1_E:
	.zero		1
	.type		_ZN39_INTERNAL_20de5779_4_k_cu_ae2b779a_65404cuda3std3__45__cpo6cbeginE,@object
	.size		_ZN39_INTERNAL_20de5779_4_k_cu_ae2b779a_65404cuda3std3__45__cpo6cbeginE,(_ZN39_INTERNAL_20de5779_4_k_cu_ae2b779a_65404cuda3std3__48in_placeE - _ZN39_INTERNAL_20de5779_4_k_cu_ae2b779a_65404cuda3std3__45__cpo6cbeginE)
_ZN39_INTERNAL_20de5779_4_k_cu_ae2b779a_65404cuda3std3__45__cpo6cbeginE:
	.zero		1
	.type		_ZN39_INTERNAL_20de5779_4_k_cu_ae2b779a_65404cuda3std3__48in_placeE,@object
	.size		_ZN39_INTERNAL_20de5779_4_k_cu_ae2b779a_65404cuda3std3__48in_placeE,(_ZN39_INTERNAL_20de5779_4_k_cu_ae2b779a_65404cuda3std6ranges3__45__cpo9iter_moveE - _ZN39_INTERNAL_20de5779_4_k_cu_ae2b779a_65404cuda3std3__48in_placeE)
_ZN39_INTERNAL_20de5779_4_k_cu_ae2b779a_65404cuda3std3__48in_placeE:
	.zero		1
	.type		_ZN39_INTERNAL_20de5779_4_k_cu_ae2b779a_65404cuda3std6ranges3__45__cpo9iter_moveE,@object
	.size		_ZN39_INTERNAL_20de5779_4_k_cu_ae2b779a_65404cuda3std6ranges3__45__cpo9iter_moveE,(_ZN39_INTERNAL_20de5779_4_k_cu_ae2b779a_65404cuda3std3__45__cpo5beginE - _ZN39_INTERNAL_20de5779_4_k_cu_ae2b779a_65404cuda3std6ranges3__45__cpo9iter_moveE)
_ZN39_INTERNAL_20de5779_4_k_cu_ae2b779a_65404cuda3std6ranges3__45__cpo9iter_moveE:
	.zero		1
	.type		_ZN39_INTERNAL_20de5779_4_k_cu_ae2b779a_65404cuda3std3__45__cpo5beginE,@object
	.size		_ZN39_INTERNAL_20de5779_4_k_cu_ae2b779a_65404cuda3std3__45__cpo5beginE,(_ZN39_INTERNAL_20de5779_4_k_cu_ae2b779a_65404cuda3std3__441_GLOBAL__N__20de5779_4_k_cu_ae2b779a_65406ignoreE - _ZN39_INTERNAL_20de5779_4_k_cu_ae2b779a_65404cuda3std3__45__cpo5beginE)
_ZN39_INTERNAL_20de5779_4_k_cu_ae2b779a_65404cuda3std3__45__cpo5beginE:
	.zero		1
	.type		_ZN39_INTERNAL_20de5779_4_k_cu_ae2b779a_65404cuda3std3__441_GLOBAL__N__20de5779_4_k_cu_ae2b779a_65406ignoreE,@object
	.size		_ZN39_INTERNAL_20de5779_4_k_cu_ae2b779a_65404cuda3std3__441_GLOBAL__N__20de5779_4_k_cu_ae2b779a_65406ignoreE,(_ZN39_INTERNAL_20de5779_4_k_cu_ae2b779a_65404cute7productE - _ZN39_INTERNAL_20de5779_4_k_cu_ae2b779a_65404cuda3std3__441_GLOBAL__N__20de5779_4_k_cu_ae2b779a_65406ignoreE)
_ZN39_INTERNAL_20de5779_4_k_cu_ae2b779a_65404cuda3std3__441_GLOBAL__N__20de5779_4_k_cu_ae2b779a_65406ignoreE:
	.zero		1
	.type		_ZN39_INTERNAL_20de5779_4_k_cu_ae2b779a_65404cute7productE,@object
	.size		_ZN39_INTERNAL_20de5779_4_k_cu_ae2b779a_65404cute7productE,(_ZN39_INTERNAL_20de5779_4_k_cu_ae2b779a_65404cuda3std3__45__cpo3endE - _ZN39_INTERNAL_20de5779_4_k_cu_ae2b779a_65404cute7productE)
_ZN39_INTERNAL_20de5779_4_k_cu_ae2b779a_65404cute7productE:
	.zero		1
	.type		_ZN39_INTERNAL_20de5779_4_k_cu_ae2b779a_65404cuda3std3__45__cpo3endE,@object
	.size		_ZN39_INTERNAL_20de5779_4_k_cu_ae2b779a_65404cuda3std3__45__cpo3endE,(_ZN39_INTERNAL_20de5779_4_k_cu_ae2b779a_65404cuda3std3__419piecewise_constructE - _ZN39_INTERNAL_20de5779_4_k_cu_ae2b779a_65404cuda3std3__45__cpo3endE)
_ZN39_INTERNAL_20de5779_4_k_cu_ae2b779a_65404cuda3std3__45__cpo3endE:
	.zero		1
	.type		_ZN39_INTERNAL_20de5779_4_k_cu_ae2b779a_65404cuda3std3__419piecewise_constructE,@object
	.size		_ZN39_INTERNAL_20de5779_4_k_cu_ae2b779a_65404cuda3std3__419piecewise_constructE,(_ZN39_INTERNAL_20de5779_4_k_cu_ae2b779a_65404cuda3std3__45__cpo4cendE - _ZN39_INTERNAL_20de5779_4_k_cu_ae2b779a_65404cuda3std3__419piecewise_constructE)
_ZN39_INTERNAL_20de5779_4_k_cu_ae2b779a_65404cuda3std3__419piecewise_constructE:
	.zero		1
	.type		_ZN39_INTERNAL_20de5779_4_k_cu_ae2b779a_65404cuda3std3__45__cpo4cendE,@object
	.size		_ZN39_INTERNAL_20de5779_4_k_cu_ae2b779a_65404cuda3std3__45__cpo4cendE,(_ZN39_INTERNAL_20de5779_4_k_cu_ae2b779a_65404cuda3std6ranges3__45__cpo4swapE - _ZN39_INTERNAL_20de5779_4_k_cu_ae2b779a_65404cuda3std3__45__cpo4cendE)
_ZN39_INTERNAL_20de5779_4_k_cu_ae2b779a_65404cuda3std3__45__cpo4cendE:
	.zero		1
	.type		_ZN39_INTERNAL_20de5779_4_k_cu_ae2b779a_65404cuda3std6ranges3__45__cpo4swapE,@object
	.size		_ZN39_INTERNAL_20de5779_4_k_cu_ae2b779a_65404cuda3std6ranges3__45__cpo4swapE,(.L_10 - _ZN39_INTERNAL_20de5779_4_k_cu_ae2b779a_65404cuda3std6ranges3__45__cpo4swapE)
_ZN39_INTERNAL_20de5779_4_k_cu_ae2b779a_65404cuda3std6ranges3__45__cpo4swapE:
	.zero		1
.L_10:


//--------------------- .nv.constant0._ZN7cutlass13device_kernelINS_4gemm6kernel13GemmUniversalIN4cute5tupleIJiiiiEEENS1_10collective13CollectiveMmaINS1_35MainloopSm100TmaUmmaWarpSpecializedILi4ELi2ELi4ENS5_IJNS4_1CILi1EEESB_SB_EEEEENS5_IJNSA_ILi64EEESE_SE_EEENS_10bfloat16_tENS5_IJlSB_lEEESG_SH_NS4_8TiledMMAINS4_8MMA_AtomIJNS4_20SM100_MMA_F16BF16_SSISG_SG_fLi64ELi64ELNS4_4UMMA5MajorE0ELSM_0ELNSL_7ScaleInE0ELSN_0EEEEEENS4_6LayoutISC_NS5_IJNSA_ILi0EEESR_SR_EEEEENS5_IJNS4_10UnderscoreESU_SU_EEEEENS4_13SM90_TMA_LOADENS4_14ComposedLayoutINS4_7SwizzleILi3ELi4ELi3EEENS4_18smem_ptr_flag_bitsILi16EEENSQ_INS5_IJNSA_ILi8EEESE_EEENS5_IJSE_SB_EEEEEEEvNS4_8identityESX_S17_vS18_EENS_8epilogue10collective18CollectiveEpilogueINS1A_23Sm100TmaWarpSpecializedILi3ELi2ELi16ELb1ELb0EEEJSF_NS5_IJNSQ_ISE_SB_EENSQ_INSA_ILi32EEESB_EEEEESG_SH_SG_SH_NS1A_6fusion15FusionCallbacksIS1E_NS1J_17LinearCombinationISG_fSG_fLNS_15FloatRoundStyleE2EEESF_S1I_JEEENS4_5SM1004TMEM4LOAD26SM100_TMEM_LOAD_16dp256b4xESX_NSY_INSZ_ILi2ELi4ELi3EEES12_NSQ_INS5_IJS13_S1G_EEENS5_IJS1G_SB_EEEEEEENS4_17SM75_U32x4_LDSM_NENS4_14SM90_TMA_STOREES1X_NS4_17SM90_U32x4_STSM_NENS4_39AutoVectorizingCopyWithAssumedAlignmentILi128EEEEEEvvEEEEvNT_6ParamsE --------------------------
	.section	.nv.constant0._ZN7cutlass13device_kernelINS_4gemm6kernel13GemmUniversalIN4cute5tupleIJiiiiEEENS1_10collective13CollectiveMmaINS1_35MainloopSm100TmaUmmaWarpSpecializedILi4ELi2ELi4ENS5_IJNS4_1CILi1EEESB_SB_EEEEENS5_IJNSA_ILi64EEESE_SE_EEENS_10bfloat16_tENS5_IJlSB_lEEESG_SH_NS4_8TiledMMAINS4_8MMA_AtomIJNS4_20SM100_MMA_F16BF16_SSISG_SG_fLi64ELi64ELNS4_4UMMA5MajorE0ELSM_0ELNSL_7ScaleInE0ELSN_0EEEEEENS4_6LayoutISC_NS5_IJNSA_ILi0EEESR_SR_EEEEENS5_IJNS4_10UnderscoreESU_SU_EEEEENS4_13SM90_TMA_LOADENS4_14ComposedLayoutINS4_7SwizzleILi3ELi4ELi3EEENS4_18smem_ptr_flag_bitsILi16EEENSQ_INS5_IJNSA_ILi8EEESE_EEENS5_IJSE_SB_EEEEEEEvNS4_8identityESX_S17_vS18_EENS_8epilogue10collective18CollectiveEpilogueINS1A_23Sm100TmaWarpSpecializedILi3ELi2ELi16ELb1ELb0EEEJSF_NS5_IJNSQ_ISE_SB_EENSQ_INSA_ILi32EEESB_EEEEESG_SH_SG_SH_NS1A_6fusion15FusionCallbacksIS1E_NS1J_17LinearCombinationISG_fSG_fLNS_15FloatRoundStyleE2EEESF_S1I_JEEENS4_5SM1004TMEM4LOAD26SM100_TMEM_LOAD_16dp256b4xESX_NSY_INSZ_ILi2ELi4ELi3EEES12_NSQ_INS5_IJS13_S1G_EEENS5_IJS1G_SB_EEEEEEENS4_17SM75_U32x4_LDSM_NENS4_14SM90_TMA_STOREES1X_NS4_17SM90_U32x4_STSM_NENS4_39AutoVectorizingCopyWithAssumedAlignmentILi128EEEEEEvvEEEEvNT_6ParamsE,"a",@progbits
	.sectionflags	@""
	.align	4
.nv.constant0._ZN7cutlass13device_kernelINS_4gemm6kernel13GemmUniversalIN4cute5tupleIJiiiiEEENS1_10collective13CollectiveMmaINS1_35MainloopSm100TmaUmmaWarpSpecializedILi4ELi2ELi4ENS5_IJNS4_1CILi1EEESB_SB_EEEEENS5_IJNSA_ILi64EEESE_SE_EEENS_10bfloat16_tENS5_IJlSB_lEEESG_SH_NS4_8TiledMMAINS4_8MMA_AtomIJNS4_20SM100_MMA_F16BF16_SSISG_SG_fLi64ELi64ELNS4_4UMMA5MajorE0ELSM_0ELNSL_7ScaleInE0ELSN_0EEEEEENS4_6LayoutISC_NS5_IJNSA_ILi0EEESR_SR_EEEEENS5_IJNS4_10UnderscoreESU_SU_EEEEENS4_13SM90_TMA_LOADENS4_14ComposedLayoutINS4_7SwizzleILi3ELi4ELi3EEENS4_18smem_ptr_flag_bitsILi16EEENSQ_INS5_IJNSA_ILi8EEESE_EEENS5_IJSE_SB_EEEEEEEvNS4_8identityESX_S17_vS18_EENS_8epilogue10collective18CollectiveEpilogueINS1A_23Sm100TmaWarpSpecializedILi3ELi2ELi16ELb1ELb0EEEJSF_NS5_IJNSQ_ISE_SB_EENSQ_INSA_ILi32EEESB_EEEEESG_SH_SG_SH_NS1A_6fusion15FusionCallbacksIS1E_NS1J_17LinearCombinationISG_fSG_fLNS_15FloatRoundStyleE2EEESF_S1I_JEEENS4_5SM1004TMEM4LOAD26SM100_TMEM_LOAD_16dp256b4xESX_NSY_INSZ_ILi2ELi4ELi3EEES12_NSQ_INS5_IJS13_S1G_EEENS5_IJS1G_SB_EEEEEEENS4_17SM75_U32x4_LDSM_NENS4_14SM90_TMA_STOREES1X_NS4_17SM90_U32x4_STSM_NENS4_39AutoVectorizingCopyWithAssumedAlignmentILi128EEEEEEvvEEEEvNT_6ParamsE:
	.zero		2944


//--------------------- SYMBOLS --------------------------

	.type		.nv.reservedSmem.offset0,@object
	.size		.nv.reservedSmem.offset0,0x4
	.type		.nv.reservedSmem.cap,@object
	.size		.nv.reservedSmem.cap,0x4
	.type		__assertfail,@function
